	.target	sm_90a

	.elftype	@"ET_EXEC"


//--------------------- .note.nv.tkinfo           --------------------------
	.section	.note.nv.tkinfo,"",@"SHT_NOTE"
	.sectionflags	@"SHF_NOTE_NV_TKINFO"
	.tkinfo
        /*0018*/ 	.word	0x00000002
        /*0030*/ 	.string	""
        /*0030*/ 	.string	"ptxas"
        /*0030*/ 	.string	"Cuda compilation tools, release 13.0, V13.0.88"
        /*0030*/ 	.string	"Build cuda_13.0.r13.0/compiler.36424714_0"
        /*0030*/ 	.string	"-arch sm_90a -m 64 "



//--------------------- .note.nv.cuinfo           --------------------------
	.section	.note.nv.cuinfo,"",@"SHT_NOTE"
	.sectionflags	@"SHF_NOTE_NV_CUINFO"
        /*0018*/ 	.short	0x0002
        /*001a*/ 	.short	0x005a
        /*001c*/ 	.short	0x0082
	.zero		2


//--------------------- .nv.info                  --------------------------
	.section	.nv.info,"",@"SHT_CUDA_INFO"
	.align	4


	//----- nvinfo : EIATTR_REGCOUNT
	.align		4
        /*0000*/ 	.byte	0x04, 0x2f
        /*0002*/ 	.short	(.L_15 - .L_14)
	.align		4
.L_14:
        /*0004*/ 	.word	index@(_ZN7cutlass13device_kernelINS_4gemm6kernel13GemmUniversalIN4cute5tupleIJiiiiEEENS1_10collective13CollectiveMmaINS1_34MainloopSm90TmaGmmaWarpSpecializedILi2ENS5_IJNS4_1CILi1EEENSA_ILi4EEESB_EEENS1_35KernelTmaWarpSpecializedCooperativeEEENS5_IJNSA_ILi256EEENSA_ILi128EEESH_EEENS_10bfloat16_tENS5_IJlSB_lEEESJ_SK_NS4_8TiledMMAINS4_8MMA_AtomIJNS4_4SM904GMMA28MMA_64x128x16_F32BF16BF16_SSILNSO_5MajorE0ELSQ_0ELNSO_7ScaleInE1ELSR_1EEEEEENS4_6LayoutINS5_IJNSA_ILi2EEESB_SB_EEENS5_IJSB_NSA_ILi0EEESX_EEEEENS5_IJNS4_10UnderscoreES10_S10_EEEEENS4_23SM90_TMA_LOAD_MULTICASTENS4_14ComposedLayoutINS4_7SwizzleILi3ELi4ELi3EEENS4_18smem_ptr_flag_bitsILi16EEENSU_INS5_IJNSA_ILi8EEENSA_ILi64EEEEEENS5_IJS1A_SB_EEEEEEEvNS4_8identityENS4_13SM90_TMA_LOADES1E_vS1F_EENS_8epilogue10collective6detail29Sm90TmaWarpSpecializedAdapterINS1J_15DefaultEpilogueISJ_SK_SK_NS1I_6thread17LinearCombinationISJ_Li1EffLNS1N_9ScaleType4KindE0ELNS_15FloatRoundStyleE2ESJ_EENS1_15EpilogueDefaultEEEEEvvEEEEvNT_6ParamsE)
        /*0008*/ 	.word	0x000000a8


	//----- nvinfo : EIATTR_FRAME_SIZE
	.align		4
.L_15:
        /*000c*/ 	.byte	0x04, 0x11
        /*000e*/ 	.short	(.L_17 - .L_16)
	.align		4
.L_16:
        /*0010*/ 	.word	index@(_ZN7cutlass13device_kernelINS_4gemm6kernel13GemmUniversalIN4cute5tupleIJiiiiEEENS1_10collective13CollectiveMmaINS1_34MainloopSm90TmaGmmaWarpSpecializedILi2ENS5_IJNS4_1CILi1EEENSA_ILi4EEESB_EEENS1_35KernelTmaWarpSpecializedCooperativeEEENS5_IJNSA_ILi256EEENSA_ILi128EEESH_EEENS_10bfloat16_tENS5_IJlSB_lEEESJ_SK_NS4_8TiledMMAINS4_8MMA_AtomIJNS4_4SM904GMMA28MMA_64x128x16_F32BF16BF16_SSILNSO_5MajorE0ELSQ_0ELNSO_7ScaleInE1ELSR_1EEEEEENS4_6LayoutINS5_IJNSA_ILi2EEESB_SB_EEENS5_IJSB_NSA_ILi0EEESX_EEEEENS5_IJNS4_10UnderscoreES10_S10_EEEEENS4_23SM90_TMA_LOAD_MULTICASTENS4_14ComposedLayoutINS4_7SwizzleILi3ELi4ELi3EEENS4_18smem_ptr_flag_bitsILi16EEENSU_INS5_IJNSA_ILi8EEENSA_ILi64EEEEEENS5_IJS1A_SB_EEEEEEEvNS4_8identityENS4_13SM90_TMA_LOADES1E_vS1F_EENS_8epilogue10collective6detail29Sm90TmaWarpSpecializedAdapterINS1J_15DefaultEpilogueISJ_SK_SK_NS1I_6thread17LinearCombinationISJ_Li1EffLNS1N_9ScaleType4KindE0ELNS_15FloatRoundStyleE2ESJ_EENS1_15EpilogueDefaultEEEEEvvEEEEvNT_6ParamsE)
        /*0014*/ 	.word	0x00000000


	//----- nvinfo : EIATTR_MIN_STACK_SIZE
	.align		4
.L_17:
        /*0018*/ 	.byte	0x04, 0x12
        /*001a*/ 	.short	(.L_19 - .L_18)
	.align		4
.L_18:
        /*001c*/ 	.word	index@(_ZN7cutlass13device_kernelINS_4gemm6kernel13GemmUniversalIN4cute5tupleIJiiiiEEENS1_10collective13CollectiveMmaINS1_34MainloopSm90TmaGmmaWarpSpecializedILi2ENS5_IJNS4_1CILi1EEENSA_ILi4EEESB_EEENS1_35KernelTmaWarpSpecializedCooperativeEEENS5_IJNSA_ILi256EEENSA_ILi128EEESH_EEENS_10bfloat16_tENS5_IJlSB_lEEESJ_SK_NS4_8TiledMMAINS4_8MMA_AtomIJNS4_4SM904GMMA28MMA_64x128x16_F32BF16BF16_SSILNSO_5MajorE0ELSQ_0ELNSO_7ScaleInE1ELSR_1EEEEEENS4_6LayoutINS5_IJNSA_ILi2EEESB_SB_EEENS5_IJSB_NSA_ILi0EEESX_EEEEENS5_IJNS4_10UnderscoreES10_S10_EEEEENS4_23SM90_TMA_LOAD_MULTICASTENS4_14ComposedLayoutINS4_7SwizzleILi3ELi4ELi3EEENS4_18smem_ptr_flag_bitsILi16EEENSU_INS5_IJNSA_ILi8EEENSA_ILi64EEEEEENS5_IJS1A_SB_EEEEEEEvNS4_8identityENS4_13SM90_TMA_LOADES1E_vS1F_EENS_8epilogue10collective6detail29Sm90TmaWarpSpecializedAdapterINS1J_15DefaultEpilogueISJ_SK_SK_NS1I_6thread17LinearCombinationISJ_Li1EffLNS1N_9ScaleType4KindE0ELNS_15FloatRoundStyleE2ESJ_EENS1_15EpilogueDefaultEEEEEvvEEEEvNT_6ParamsE)
        /*0020*/ 	.word	0x00000000
.L_19:


//--------------------- .nv.compat                --------------------------
	.section	.nv.compat,"",@"SHT_CUDA_COMPAT_INFO"
	.align	4
        /*0000*/ 	.byte	0x02, 0x09, 0x01, 0x00, 0x02, 0x02, 0x04, 0x00, 0x02, 0x05, 0x05, 0x00, 0x03, 0x07, 0x01, 0x01
        /*0010*/ 	.byte	0x02, 0x03, 0x01, 0x00, 0x02, 0x06, 0x01, 0x00, 0x04, 0x0b, 0x08, 0x00, 0x00, 0x00, 0x00, 0x00
        /*0020*/ 	.byte	0x00, 0x00, 0x00, 0x00


//--------------------- .nv.info._ZN7cutlass13device_kernelINS_4gemm6kernel13GemmUniversalIN4cute5tupleIJiiiiEEENS1_10collective13CollectiveMmaINS1_34MainloopSm90TmaGmmaWarpSpecializedILi2ENS5_IJNS4_1CILi1EEENSA_ILi4EEESB_EEENS1_35KernelTmaWarpSpecializedCooperativeEEENS5_IJNSA_ILi256EEENSA_ILi128EEESH_EEENS_10bfloat16_tENS5_IJlSB_lEEESJ_SK_NS4_8TiledMMAINS4_8MMA_AtomIJNS4_4SM904GMMA28MMA_64x128x16_F32BF16BF16_SSILNSO_5MajorE0ELSQ_0ELNSO_7ScaleInE1ELSR_1EEEEEENS4_6LayoutINS5_IJNSA_ILi2EEESB_SB_EEENS5_IJSB_NSA_ILi0EEESX_EEEEENS5_IJNS4_10UnderscoreES10_S10_EEEEENS4_23SM90_TMA_LOAD_MULTICASTENS4_14ComposedLayoutINS4_7SwizzleILi3ELi4ELi3EEENS4_18smem_ptr_flag_bitsILi16EEENSU_INS5_IJNSA_ILi8EEENSA_ILi64EEEEEENS5_IJS1A_SB_EEEEEEEvNS4_8identityENS4_13SM90_TMA_LOADES1E_vS1F_EENS_8epilogue10collective6detail29Sm90TmaWarpSpecializedAdapterINS1J_15DefaultEpilogueISJ_SK_SK_NS1I_6thread17LinearCombinationISJ_Li1EffLNS1N_9ScaleType4KindE0ELNS_15FloatRoundStyleE2ESJ_EENS1_15EpilogueDefaultEEEEEvvEEEEvNT_6ParamsE --------------------------
	.section	.nv.info._ZN7cutlass13device_kernelINS_4gemm6kernel13GemmUniversalIN4cute5tupleIJiiiiEEENS1_10collective13CollectiveMmaINS1_34MainloopSm90TmaGmmaWarpSpecializedILi2ENS5_IJNS4_1CILi1EEENSA_ILi4EEESB_EEENS1_35KernelTmaWarpSpecializedCooperativeEEENS5_IJNSA_ILi256EEENSA_ILi128EEESH_EEENS_10bfloat16_tENS5_IJlSB_lEEESJ_SK_NS4_8TiledMMAINS4_8MMA_AtomIJNS4_4SM904GMMA28MMA_64x128x16_F32BF16BF16_SSILNSO_5MajorE0ELSQ_0ELNSO_7ScaleInE1ELSR_1EEEEEENS4_6LayoutINS5_IJNSA_ILi2EEESB_SB_EEENS5_IJSB_NSA_ILi0EEESX_EEEEENS5_IJNS4_10UnderscoreES10_S10_EEEEENS4_23SM90_TMA_LOAD_MULTICASTENS4_14ComposedLayoutINS4_7SwizzleILi3ELi4ELi3EEENS4_18smem_ptr_flag_bitsILi16EEENSU_INS5_IJNSA_ILi8EEENSA_ILi64EEEEEENS5_IJS1A_SB_EEEEEEEvNS4_8identityENS4_13SM90_TMA_LOADES1E_vS1F_EENS_8epilogue10collective6detail29Sm90TmaWarpSpecializedAdapterINS1J_15DefaultEpilogueISJ_SK_SK_NS1I_6thread17LinearCombinationISJ_Li1EffLNS1N_9ScaleType4KindE0ELNS_15FloatRoundStyleE2ESJ_EENS1_15EpilogueDefaultEEEEEvvEEEEvNT_6ParamsE,"",@"SHT_CUDA_INFO"
	.sectionflags	@""
	.align	4


	//----- nvinfo : EIATTR_CUDA_API_VERSION
	.align		4
        /*0000*/ 	.byte	0x04, 0x37
        /*0002*/ 	.short	(.L_21 - .L_20)
.L_20:
        /*0004*/ 	.word	0x00000082


	//----- nvinfo : EIATTR_KPARAM_INFO
	.align		4
.L_21:
        /*0008*/ 	.byte	0x04, 0x17
        /*000a*/ 	.short	(.L_23 - .L_22)
.L_22:
        /*000c*/ 	.word	0x00000000
        /*0010*/ 	.short	0x0000
        /*0012*/ 	.short	0x0070
        /*0014*/ 	.byte	0x00, 0xf0, 0x01, 0x10


	//----- nvinfo : EIATTR_SPARSE_MMA_MASK
	.align		4
.L_23:
        /*0018*/ 	.byte	0x03, 0x50
        /*001a*/ 	.short	0x0000


	//----- nvinfo : EIATTR_MAXREG_COUNT
	.align		4
        /*001c*/ 	.byte	0x03, 0x1b
        /*001e*/ 	.short	0x00a8


	//----- nvinfo : EIATTR_NUM_BARRIERS
	.align		4
        /*0020*/ 	.byte	0x02, 0x4c
        /*0022*/ 	.byte	0x01
	.zero		1


	//----- nvinfo : EIATTR_EXTERNS
	.align		4
        /*0024*/ 	.byte	0x04, 0x0f
        /*0026*/ 	.short	(.L_25 - .L_24)


	//   ....[0]....
	.align		4
.L_24:
        /*0028*/ 	.word	index@(__assertfail)


	//----- nvinfo : EIATTR_MERCURY_ISA_VERSION
	.align		4
.L_25:
        /*002c*/ 	.byte	0x03, 0x5f
        /*002e*/ 	.short	0x0101


	//----- nvinfo : EIATTR_INT_WARP_WIDE_INSTR_OFFSETS
	.align		4
        /*0030*/ 	.byte	0x04, 0x31
        /*0032*/ 	.short	(.L_27 - .L_26)


	//   ....[0]....
.L_26:
        /*0034*/ 	.word	0x000003e0


	//   ....[1]....
        /*0038*/ 	.word	0x00000400


	//   ....[2]....
        /*003c*/ 	.word	0x000005d0


	//   ....[3]....
        /*0040*/ 	.word	0x000024b0


	//----- nvinfo : EIATTR_COOP_GROUP_MASK_REGIDS
	.align		4
.L_27:
        /*0044*/ 	.byte	0x04, 0x29
        /*0046*/ 	.short	(.L_29 - .L_28)


	//   ....[0]....
.L_28:
        /*0048*/ 	.word	0xffffffff


	//   ....[1]....
        /*004c*/ 	.word	0xffffffff


	//   ....[2]....
        /*0050*/ 	.word	0xffffffff


	//   ....[3]....
        /*0054*/ 	.word	0xffffffff


	//   ....[4]....
        /*0058*/ 	.word	0xffffffff


	//   ....[5]....
        /*005c*/ 	.word	0xffffffff


	//----- nvinfo : EIATTR_COOP_GROUP_INSTR_OFFSETS
	.align		4
.L_29:
        /*0060*/ 	.byte	0x04, 0x28
        /*0062*/ 	.short	(.L_31 - .L_30)


	//   ....[0]....
.L_30:
        /*0064*/ 	.word	0x00000060


	//   ....[1]....
        /*0068*/ 	.word	0x00000070


	//   ....[2]....
        /*006c*/ 	.word	0x00000130


	//   ....[3]....
        /*0070*/ 	.word	0x00000290


	//   ....[4]....
        /*0074*/ 	.word	0x00000740


	//   ....[5]....
        /*0078*/ 	.word	0x00001190


	//----- nvinfo : EIATTR_REG_RECONFIG
	.align		4
.L_31:
        /*007c*/ 	.byte	0x01, 0x54
	.zero		2


	//----- nvinfo : EIATTR_SYSCALL_OFFSETS
	.align		4
        /*0080*/ 	.byte	0x04, 0x46
        /*0082*/ 	.short	(.L_33 - .L_32)


	//   ....[0]....
.L_32:
        /*0084*/ 	.word	0x00001350


	//----- nvinfo : EIATTR_MBARRIER_INSTR_OFFSETS
	.align		4
.L_33:
        /*0088*/ 	.byte	0x04, 0x39
        /*008a*/ 	.short	(.L_35 - .L_34)


	//   ....[0]....
.L_34:
        /*008c*/ 	.word	0x00000230
        /*0090*/ 	.word	0x000000ff
        /*0094*/ 	.word	0x00000000
        /*0098*/ 	.short	0x0100
        /*009a*/ 	.byte	0x08
	.zero		1


	//   ....[1]....
        /*009c*/ 	.word	0x00000240
        /*00a0*/ 	.word	0x000000ff
        /*00a4*/ 	.word	0x00000010
        /*00a8*/ 	.short	0x0100
        /*00aa*/ 	.byte	0x08
	.zero		1


	//   ....[2]....
        /*00ac*/ 	.word	0x00000250
        /*00b0*/ 	.word	0x000000ff
        /*00b4*/ 	.word	0x00000008
        /*00b8*/ 	.short	0x0100
        /*00ba*/ 	.byte	0x08
	.zero		1


	//   ....[3]....
        /*00bc*/ 	.word	0x00000260
        /*00c0*/ 	.word	0x000000ff
        /*00c4*/ 	.word	0x00000018
        /*00c8*/ 	.short	0x0100
        /*00ca*/ 	.byte	0x08
	.zero		1


	//   ....[4]....
        /*00cc*/ 	.word	0x00000650
        /*00d0*/ 	.word	0x000000ff
        /*00d4*/ 	.word	0x00000030
        /*00d8*/ 	.short	0x0100
        /*00da*/ 	.byte	0x06
	.zero		1


	//   ....[5]....
        /*00dc*/ 	.word	0x000006e0
        /*00e0*/ 	.word	0x000000ff
        /*00e4*/ 	.word	0x00000038
        /*00e8*/ 	.short	0x0100
        /*00ea*/ 	.byte	0x06
	.zero		1


	//   ....[6]....
        /*00ec*/ 	.word	0x00001410
        /*00f0*/ 	.word	0x00000003
        /*00f4*/ 	.word	0x00000000
        /*00f8*/ 	.short	0x010a
        /*00fa*/ 	.byte	0x3f
	.zero		1


	//   ....[7]....
        /*00fc*/ 	.word	0x00001450
        /*0100*/ 	.word	0x00000003
        /*0104*/ 	.word	0x00000000
        /*0108*/ 	.short	0x010a
        /*010a*/ 	.byte	0x3f
	.zero		1


	//   ....[8]....
        /*010c*/ 	.word	0x00001c70
        /*0110*/ 	.word	0x00000005
        /*0114*/ 	.word	0x00000000
        /*0118*/ 	.short	0x010a
        /*011a*/ 	.byte	0x3f
	.zero		1


	//   ....[9]....
        /*011c*/ 	.word	0x00001cb0
        /*0120*/ 	.word	0x00000005
        /*0124*/ 	.word	0x00000000
        /*0128*/ 	.short	0x010a
        /*012a*/ 	.byte	0x3f
	.zero		1


	//   ....[10]....
        /*012c*/ 	.word	0x00002350
        /*0130*/ 	.word	0x00000005
        /*0134*/ 	.word	0x00000000
        /*0138*/ 	.short	0x0101
        /*013a*/ 	.byte	0x3f
	.zero		1


	//   ....[11]....
        /*013c*/ 	.word	0x00002530
        /*0140*/ 	.word	0x00000003
        /*0144*/ 	.word	0x00000000
        /*0148*/ 	.short	0x0101
        /*014a*/ 	.byte	0x3f
	.zero		1


	//   ....[12]....
        /*014c*/ 	.word	0x0000bd80
        /*0150*/ 	.word	0x00000016
        /*0154*/ 	.word	0x00000010
        /*0158*/ 	.short	0x010a
        /*015a*/ 	.byte	0x3f
	.zero		1


	//   ....[13]....
        /*015c*/ 	.word	0x0000c210
        /*0160*/ 	.word	0x00000005
        /*0164*/ 	.word	0x00000038
        /*0168*/ 	.short	0x0101
        /*016a*/ 	.byte	0x3f
	.zero		1


	//   ....[14]....
        /*016c*/ 	.word	0x0000c920
        /*0170*/ 	.word	0x00000007
        /*0174*/ 	.word	0x00000000
        /*0178*/ 	.short	0x010a
        /*017a*/ 	.byte	0x3f
	.zero		1


	//   ....[15]....
        /*017c*/ 	.word	0x0000c9a0
        /*0180*/ 	.word	0x00000003
        /*0184*/ 	.word	0x00000000
        /*0188*/ 	.short	0x010a
        /*018a*/ 	.byte	0x3f
	.zero		1


	//   ....[16]....
        /*018c*/ 	.word	0x0000ca00
        /*0190*/ 	.word	0x00000003
        /*0194*/ 	.word	0x00000000
        /*0198*/ 	.short	0x010a
        /*019a*/ 	.byte	0x3f
	.zero		1


	//   ....[17]....
        /*019c*/ 	.word	0x0000ca50
        /*01a0*/ 	.word	0x00000005
        /*01a4*/ 	.word	0x00000000
        /*01a8*/ 	.short	0x010a
        /*01aa*/ 	.byte	0x3f
	.zero		1


	//   ....[18]....
        /*01ac*/ 	.word	0x0000cb20
        /*01b0*/ 	.word	0x00000016
        /*01b4*/ 	.word	0x00000010
        /*01b8*/ 	.short	0x010a
        /*01ba*/ 	.byte	0x3f
	.zero		1


	//   ....[19]....
        /*01bc*/ 	.word	0x0000cbf0
        /*01c0*/ 	.word	0x00000007
        /*01c4*/ 	.word	0x00000000
        /*01c8*/ 	.short	0x010a
        /*01ca*/ 	.byte	0x3f
	.zero		1


	//----- nvinfo : EIATTR_NUM_MBARRIERS
	.align		4
.L_35:
        /*01cc*/ 	.byte	0x03, 0x38
        /*01ce*/ 	.short	0x0006


	//----- nvinfo : EIATTR_EXIT_INSTR_OFFSETS
	.align		4
        /*01d0*/ 	.byte	0x04, 0x1c
        /*01d2*/ 	.short	(.L_37 - .L_36)


	//   ....[0]....
.L_36:
        /*01d4*/ 	.word	0x000008a0


	//   ....[1]....
        /*01d8*/ 	.word	0x000010c0


	//   ....[2]....
        /*01dc*/ 	.word	0x0000b4a0


	//   ....[3]....
        /*01e0*/ 	.word	0x0000ba00


	//   ....[4]....
        /*01e4*/ 	.word	0x0000c9f0


	//----- nvinfo : EIATTR_MAX_THREADS
	.align		4
.L_37:
        /*01e8*/ 	.byte	0x04, 0x05
        /*01ea*/ 	.short	(.L_39 - .L_38)
.L_38:
        /*01ec*/ 	.word	0x00000180
        /*01f0*/ 	.word	0x00000001
        /*01f4*/ 	.word	0x00000001


	//----- nvinfo : EIATTR_CRS_STACK_SIZE
	.align		4
.L_39:
        /*01f8*/ 	.byte	0x04, 0x1e
        /*01fa*/ 	.short	(.L_41 - .L_40)
.L_40:
        /*01fc*/ 	.word	0x00000000


	//----- nvinfo : EIATTR_CBANK_PARAM_SIZE
	.align		4
.L_41:
        /*0200*/ 	.byte	0x03, 0x19
        /*0202*/ 	.short	0x0470


	//----- nvinfo : EIATTR_PARAM_CBANK
	.align		4
        /*0204*/ 	.byte	0x04, 0x0a
        /*0206*/ 	.short	(.L_43 - .L_42)
	.align		4
.L_42:
        /*0208*/ 	.word	index@(.nv.constant0._ZN7cutlass13device_kernelINS_4gemm6kernel13GemmUniversalIN4cute5tupleIJiiiiEEENS1_10collective13CollectiveMmaINS1_34MainloopSm90TmaGmmaWarpSpecializedILi2ENS5_IJNS4_1CILi1EEENSA_ILi4EEESB_EEENS1_35KernelTmaWarpSpecializedCooperativeEEENS5_IJNSA_ILi256EEENSA_ILi128EEESH_EEENS_10bfloat16_tENS5_IJlSB_lEEESJ_SK_NS4_8TiledMMAINS4_8MMA_AtomIJNS4_4SM904GMMA28MMA_64x128x16_F32BF16BF16_SSILNSO_5MajorE0ELSQ_0ELNSO_7ScaleInE1ELSR_1EEEEEENS4_6LayoutINS5_IJNSA_ILi2EEESB_SB_EEENS5_IJSB_NSA_ILi0EEESX_EEEEENS5_IJNS4_10UnderscoreES10_S10_EEEEENS4_23SM90_TMA_LOAD_MULTICASTENS4_14ComposedLayoutINS4_7SwizzleILi3ELi4ELi3EEENS4_18smem_ptr_flag_bitsILi16EEENSU_INS5_IJNSA_ILi8EEENSA_ILi64EEEEEENS5_IJS1A_SB_EEEEEEEvNS4_8identityENS4_13SM90_TMA_LOADES1E_vS1F_EENS_8epilogue10collective6detail29Sm90TmaWarpSpecializedAdapterINS1J_15DefaultEpilogueISJ_SK_SK_NS1I_6thread17LinearCombinationISJ_Li1EffLNS1N_9ScaleType4KindE0ELNS_15FloatRoundStyleE2ESJ_EENS1_15EpilogueDefaultEEEEEvvEEEEvNT_6ParamsE)
        /*020c*/ 	.short	0x0210
        /*020e*/ 	.short	0x0470


	//----- nvinfo : EIATTR_SW_WAR
	.align		4
.L_43:
        /*0210*/ 	.byte	0x04, 0x36
        /*0212*/ 	.short	(.L_45 - .L_44)
.L_44:
        /*0214*/ 	.word	0x00000008
.L_45:


//--------------------- .nv.callgraph             --------------------------
	.section	.nv.callgraph,"",@"SHT_CUDA_CALLGRAPH"
	.align	4
	.sectionentsize	8
	.align		4
        /*0000*/ 	.word	0x00000000
	.align		4
        /*0004*/ 	.word	0xffffffff
	.align		4
        /*0008*/ 	.word	index@(_ZN7cutlass13device_kernelINS_4gemm6kernel13GemmUniversalIN4cute5tupleIJiiiiEEENS1_10collective13CollectiveMmaINS1_34MainloopSm90TmaGmmaWarpSpecializedILi2ENS5_IJNS4_1CILi1EEENSA_ILi4EEESB_EEENS1_35KernelTmaWarpSpecializedCooperativeEEENS5_IJNSA_ILi256EEENSA_ILi128EEESH_EEENS_10bfloat16_tENS5_IJlSB_lEEESJ_SK_NS4_8TiledMMAINS4_8MMA_AtomIJNS4_4SM904GMMA28MMA_64x128x16_F32BF16BF16_SSILNSO_5MajorE0ELSQ_0ELNSO_7ScaleInE1ELSR_1EEEEEENS4_6LayoutINS5_IJNSA_ILi2EEESB_SB_EEENS5_IJSB_NSA_ILi0EEESX_EEEEENS5_IJNS4_10UnderscoreES10_S10_EEEEENS4_23SM90_TMA_LOAD_MULTICASTENS4_14ComposedLayoutINS4_7SwizzleILi3ELi4ELi3EEENS4_18smem_ptr_flag_bitsILi16EEENSU_INS5_IJNSA_ILi8EEENSA_ILi64EEEEEENS5_IJS1A_SB_EEEEEEEvNS4_8identityENS4_13SM90_TMA_LOADES1E_vS1F_EENS_8epilogue10collective6detail29Sm90TmaWarpSpecializedAdapterINS1J_15DefaultEpilogueISJ_SK_SK_NS1I_6thread17LinearCombinationISJ_Li1EffLNS1N_9ScaleType4KindE0ELNS_15FloatRoundStyleE2ESJ_EENS1_15EpilogueDefaultEEEEEvvEEEEvNT_6ParamsE)
	.align		4
        /*000c*/ 	.word	index@(__assertfail)
	.align		4
        /*0010*/ 	.word	0x00000000
	.align		4
        /*0014*/ 	.word	0xfffffffe
	.align		4
        /*0018*/ 	.word	0x00000000
	.align		4
        /*001c*/ 	.word	0xfffffffd
	.align		4
        /*0020*/ 	.word	0x00000000
	.align		4
        /*0024*/ 	.word	0xfffffffc


//--------------------- .nv.constant4             --------------------------
	.section	.nv.constant4,"a",@progbits
	.align	8
	.align		8
.nv.constant4:
        /*0000*/ 	.dword	__assertfail
	.align		8
        /*0008*/ 	.dword	__unnamed_1
	.align		8
        /*0010*/ 	.dword	_ZN40_INTERNAL_408aceb5_4_k_cu_36b6db16_280964cuda3std3__45__cpo5beginE
	.align		8
        /*0018*/ 	.dword	_ZN40_INTERNAL_408aceb5_4_k_cu_36b6db16_280964cuda3std3__45__cpo3endE
	.align		8
        /*0020*/ 	.dword	_ZN40_INTERNAL_408aceb5_4_k_cu_36b6db16_280964cuda3std3__45__cpo6cbeginE
	.align		8
        /*0028*/ 	.dword	_ZN40_INTERNAL_408aceb5_4_k_cu_36b6db16_280964cuda3std3__45__cpo4cendE
	.align		8
        /*0030*/ 	.dword	_ZN40_INTERNAL_408aceb5_4_k_cu_36b6db16_280964cuda3std3__442_GLOBAL__N__408aceb5_4_k_cu_36b6db16_280966ignoreE
	.align		8
        /*0038*/ 	.dword	_ZN40_INTERNAL_408aceb5_4_k_cu_36b6db16_280964cuda3std3__419piecewise_constructE
	.align		8
        /*0040*/ 	.dword	_ZN40_INTERNAL_408aceb5_4_k_cu_36b6db16_280964cuda3std3__48in_placeE
	.align		8
        /*0048*/ 	.dword	_ZN40_INTERNAL_408aceb5_4_k_cu_36b6db16_280964cuda3std6ranges3__45__cpo4swapE
	.align		8
        /*0050*/ 	.dword	_ZN40_INTERNAL_408aceb5_4_k_cu_36b6db16_280964cuda3std6ranges3__45__cpo9iter_moveE
	.align		8
        /*0058*/ 	.dword	_ZN40_INTERNAL_408aceb5_4_k_cu_36b6db16_280964cute7productE
	.align		8
        /*0060*/ 	.dword	_ZN40_INTERNAL_408aceb5_4_k_cu_36b6db16_280964cute1_E
	.align		8
        /*0068*/ 	.dword	$str$22
	.align		8
        /*0070*/ 	.dword	$str$23


//--------------------- .text._ZN7cutlass13device_kernelINS_4gemm6kernel13GemmUniversalIN4cute5tupleIJiiiiEEENS1_10collective13CollectiveMmaINS1_34MainloopSm90TmaGmmaWarpSpecializedILi2ENS5_IJNS4_1CILi1EEENSA_ILi4EEESB_EEENS1_35KernelTmaWarpSpecializedCooperativeEEENS5_IJNSA_ILi256EEENSA_ILi128EEESH_EEENS_10bfloat16_tENS5_IJlSB_lEEESJ_SK_NS4_8TiledMMAINS4_8MMA_AtomIJNS4_4SM904GMMA28MMA_64x128x16_F32BF16BF16_SSILNSO_5MajorE0ELSQ_0ELNSO_7ScaleInE1ELSR_1EEEEEENS4_6LayoutINS5_IJNSA_ILi2EEESB_SB_EEENS5_IJSB_NSA_ILi0EEESX_EEEEENS5_IJNS4_10UnderscoreES10_S10_EEEEENS4_23SM90_TMA_LOAD_MULTICASTENS4_14ComposedLayoutINS4_7SwizzleILi3ELi4ELi3EEENS4_18smem_ptr_flag_bitsILi16EEENSU_INS5_IJNSA_ILi8EEENSA_ILi64EEEEEENS5_IJS1A_SB_EEEEEEEvNS4_8identityENS4_13SM90_TMA_LOADES1E_vS1F_EENS_8epilogue10collective6detail29Sm90TmaWarpSpecializedAdapterINS1J_15DefaultEpilogueISJ_SK_SK_NS1I_6thread17LinearCombinationISJ_Li1EffLNS1N_9ScaleType4KindE0ELNS_15FloatRoundStyleE2ESJ_EENS1_15EpilogueDefaultEEEEEvvEEEEvNT_6ParamsE --------------------------
	.section	.text._ZN7cutlass13device_kernelINS_4gemm6kernel13GemmUniversalIN4cute5tupleIJiiiiEEENS1_10collective13CollectiveMmaINS1_34MainloopSm90TmaGmmaWarpSpecializedILi2ENS5_IJNS4_1CILi1EEENSA_ILi4EEESB_EEENS1_35KernelTmaWarpSpecializedCooperativeEEENS5_IJNSA_ILi256EEENSA_ILi128EEESH_EEENS_10bfloat16_tENS5_IJlSB_lEEESJ_SK_NS4_8TiledMMAINS4_8MMA_AtomIJNS4_4SM904GMMA28MMA_64x128x16_F32BF16BF16_SSILNSO_5MajorE0ELSQ_0ELNSO_7ScaleInE1ELSR_1EEEEEENS4_6LayoutINS5_IJNSA_ILi2EEESB_SB_EEENS5_IJSB_NSA_ILi0EEESX_EEEEENS5_IJNS4_10UnderscoreES10_S10_EEEEENS4_23SM90_TMA_LOAD_MULTICASTENS4_14ComposedLayoutINS4_7SwizzleILi3ELi4ELi3EEENS4_18smem_ptr_flag_bitsILi16EEENSU_INS5_IJNSA_ILi8EEENSA_ILi64EEEEEENS5_IJS1A_SB_EEEEEEEvNS4_8identityENS4_13SM90_TMA_LOADES1E_vS1F_EENS_8epilogue10collective6detail29Sm90TmaWarpSpecializedAdapterINS1J_15DefaultEpilogueISJ_SK_SK_NS1I_6thread17LinearCombinationISJ_Li1EffLNS1N_9ScaleType4KindE0ELNS_15FloatRoundStyleE2ESJ_EENS1_15EpilogueDefaultEEEEEvvEEEEvNT_6ParamsE,"ax",@progbits
	.align	128
.text._ZN7cutlass13device_kernelINS_4gemm6kernel13GemmUniversalIN4cute5tupleIJiiiiEEENS1_10collective13CollectiveMmaINS1_34MainloopSm90TmaGmmaWarpSpecializedILi2ENS5_IJNS4_1CILi1EEENSA_ILi4EEESB_EEENS1_35KernelTmaWarpSpecializedCooperativeEEENS5_IJNSA_ILi256EEENSA_ILi128EEESH_EEENS_10bfloat16_tENS5_IJlSB_lEEESJ_SK_NS4_8TiledMMAINS4_8MMA_AtomIJNS4_4SM904GMMA28MMA_64x128x16_F32BF16BF16_SSILNSO_5MajorE0ELSQ_0ELNSO_7ScaleInE1ELSR_1EEEEEENS4_6LayoutINS5_IJNSA_ILi2EEESB_SB_EEENS5_IJSB_NSA_ILi0EEESX_EEEEENS5_IJNS4_10UnderscoreES10_S10_EEEEENS4_23SM90_TMA_LOAD_MULTICASTENS4_14ComposedLayoutINS4_7SwizzleILi3ELi4ELi3EEENS4_18smem_ptr_flag_bitsILi16EEENSU_INS5_IJNSA_ILi8EEENSA_ILi64EEEEEENS5_IJS1A_SB_EEEEEEEvNS4_8identityENS4_13SM90_TMA_LOADES1E_vS1F_EENS_8epilogue10collective6detail29Sm90TmaWarpSpecializedAdapterINS1J_15DefaultEpilogueISJ_SK_SK_NS1I_6thread17LinearCombinationISJ_Li1EffLNS1N_9ScaleType4KindE0ELNS_15FloatRoundStyleE2ESJ_EENS1_15EpilogueDefaultEEEEEvvEEEEvNT_6ParamsE:
        .type           _ZN7cutlass13device_kernelINS_4gemm6kernel13GemmUniversalIN4cute5tupleIJiiiiEEENS1_10collective13CollectiveMmaINS1_34MainloopSm90TmaGmmaWarpSpecializedILi2ENS5_IJNS4_1CILi1EEENSA_ILi4EEESB_EEENS1_35KernelTmaWarpSpecializedCooperativeEEENS5_IJNSA_ILi256EEENSA_ILi128EEESH_EEENS_10bfloat16_tENS5_IJlSB_lEEESJ_SK_NS4_8TiledMMAINS4_8MMA_AtomIJNS4_4SM904GMMA28MMA_64x128x16_F32BF16BF16_SSILNSO_5MajorE0ELSQ_0ELNSO_7ScaleInE1ELSR_1EEEEEENS4_6LayoutINS5_IJNSA_ILi2EEESB_SB_EEENS5_IJSB_NSA_ILi0EEESX_EEEEENS5_IJNS4_10UnderscoreES10_S10_EEEEENS4_23SM90_TMA_LOAD_MULTICASTENS4_14ComposedLayoutINS4_7SwizzleILi3ELi4ELi3EEENS4_18smem_ptr_flag_bitsILi16EEENSU_INS5_IJNSA_ILi8EEENSA_ILi64EEEEEENS5_IJS1A_SB_EEEEEEEvNS4_8identityENS4_13SM90_TMA_LOADES1E_vS1F_EENS_8epilogue10collective6detail29Sm90TmaWarpSpecializedAdapterINS1J_15DefaultEpilogueISJ_SK_SK_NS1I_6thread17LinearCombinationISJ_Li1EffLNS1N_9ScaleType4KindE0ELNS_15FloatRoundStyleE2ESJ_EENS1_15EpilogueDefaultEEEEEvvEEEEvNT_6ParamsE,@function
        .size           _ZN7cutlass13device_kernelINS_4gemm6kernel13GemmUniversalIN4cute5tupleIJiiiiEEENS1_10collective13CollectiveMmaINS1_34MainloopSm90TmaGmmaWarpSpecializedILi2ENS5_IJNS4_1CILi1EEENSA_ILi4EEESB_EEENS1_35KernelTmaWarpSpecializedCooperativeEEENS5_IJNSA_ILi256EEENSA_ILi128EEESH_EEENS_10bfloat16_tENS5_IJlSB_lEEESJ_SK_NS4_8TiledMMAINS4_8MMA_AtomIJNS4_4SM904GMMA28MMA_64x128x16_F32BF16BF16_SSILNSO_5MajorE0ELSQ_0ELNSO_7ScaleInE1ELSR_1EEEEEENS4_6LayoutINS5_IJNSA_ILi2EEESB_SB_EEENS5_IJSB_NSA_ILi0EEESX_EEEEENS5_IJNS4_10UnderscoreES10_S10_EEEEENS4_23SM90_TMA_LOAD_MULTICASTENS4_14ComposedLayoutINS4_7SwizzleILi3ELi4ELi3EEENS4_18smem_ptr_flag_bitsILi16EEENSU_INS5_IJNSA_ILi8EEENSA_ILi64EEEEEENS5_IJS1A_SB_EEEEEEEvNS4_8identityENS4_13SM90_TMA_LOADES1E_vS1F_EENS_8epilogue10collective6detail29Sm90TmaWarpSpecializedAdapterINS1J_15DefaultEpilogueISJ_SK_SK_NS1I_6thread17LinearCombinationISJ_Li1EffLNS1N_9ScaleType4KindE0ELNS_15FloatRoundStyleE2ESJ_EENS1_15EpilogueDefaultEEEEEvvEEEEvNT_6ParamsE,(.L_x_319 - _ZN7cutlass13device_kernelINS_4gemm6kernel13GemmUniversalIN4cute5tupleIJiiiiEEENS1_10collective13CollectiveMmaINS1_34MainloopSm90TmaGmmaWarpSpecializedILi2ENS5_IJNS4_1CILi1EEENSA_ILi4EEESB_EEENS1_35KernelTmaWarpSpecializedCooperativeEEENS5_IJNSA_ILi256EEENSA_ILi128EEESH_EEENS_10bfloat16_tENS5_IJlSB_lEEESJ_SK_NS4_8TiledMMAINS4_8MMA_AtomIJNS4_4SM904GMMA28MMA_64x128x16_F32BF16BF16_SSILNSO_5MajorE0ELSQ_0ELNSO_7ScaleInE1ELSR_1EEEEEENS4_6LayoutINS5_IJNSA_ILi2EEESB_SB_EEENS5_IJSB_NSA_ILi0EEESX_EEEEENS5_IJNS4_10UnderscoreES10_S10_EEEEENS4_23SM90_TMA_LOAD_MULTICASTENS4_14ComposedLayoutINS4_7SwizzleILi3ELi4ELi3EEENS4_18smem_ptr_flag_bitsILi16EEENSU_INS5_IJNSA_ILi8EEENSA_ILi64EEEEEENS5_IJS1A_SB_EEEEEEEvNS4_8identityENS4_13SM90_TMA_LOADES1E_vS1F_EENS_8epilogue10collective6detail29Sm90TmaWarpSpecializedAdapterINS1J_15DefaultEpilogueISJ_SK_SK_NS1I_6thread17LinearCombinationISJ_Li1EffLNS1N_9ScaleType4KindE0ELNS_15FloatRoundStyleE2ESJ_EENS1_15EpilogueDefaultEEEEEvvEEEEvNT_6ParamsE)
        .other          _ZN7cutlass13device_kernelINS_4gemm6kernel13GemmUniversalIN4cute5tupleIJiiiiEEENS1_10collective13CollectiveMmaINS1_34MainloopSm90TmaGmmaWarpSpecializedILi2ENS5_IJNS4_1CILi1EEENSA_ILi4EEESB_EEENS1_35KernelTmaWarpSpecializedCooperativeEEENS5_IJNSA_ILi256EEENSA_ILi128EEESH_EEENS_10bfloat16_tENS5_IJlSB_lEEESJ_SK_NS4_8TiledMMAINS4_8MMA_AtomIJNS4_4SM904GMMA28MMA_64x128x16_F32BF16BF16_SSILNSO_5MajorE0ELSQ_0ELNSO_7ScaleInE1ELSR_1EEEEEENS4_6LayoutINS5_IJNSA_ILi2EEESB_SB_EEENS5_IJSB_NSA_ILi0EEESX_EEEEENS5_IJNS4_10UnderscoreES10_S10_EEEEENS4_23SM90_TMA_LOAD_MULTICASTENS4_14ComposedLayoutINS4_7SwizzleILi3ELi4ELi3EEENS4_18smem_ptr_flag_bitsILi16EEENSU_INS5_IJNSA_ILi8EEENSA_ILi64EEEEEENS5_IJS1A_SB_EEEEEEEvNS4_8identityENS4_13SM90_TMA_LOADES1E_vS1F_EENS_8epilogue10collective6detail29Sm90TmaWarpSpecializedAdapterINS1J_15DefaultEpilogueISJ_SK_SK_NS1I_6thread17LinearCombinationISJ_Li1EffLNS1N_9ScaleType4KindE0ELNS_15FloatRoundStyleE2ESJ_EENS1_15EpilogueDefaultEEEEEvvEEEEvNT_6ParamsE,@"STO_CUDA_ENTRY STV_DEFAULT"
_ZN7cutlass13device_kernelINS_4gemm6kernel13GemmUniversalIN4cute5tupleIJiiiiEEENS1_10collective13CollectiveMmaINS1_34MainloopSm90TmaGmmaWarpSpecializedILi2ENS5_IJNS4_1CILi1EEENSA_ILi4EEESB_EEENS1_35KernelTmaWarpSpecializedCooperativeEEENS5_IJNSA_ILi256EEENSA_ILi128EEESH_EEENS_10bfloat16_tENS5_IJlSB_lEEESJ_SK_NS4_8TiledMMAINS4_8MMA_AtomIJNS4_4SM904GMMA28MMA_64x128x16_F32BF16BF16_SSILNSO_5MajorE0ELSQ_0ELNSO_7ScaleInE1ELSR_1EEEEEENS4_6LayoutINS5_IJNSA_ILi2EEESB_SB_EEENS5_IJSB_NSA_ILi0EEESX_EEEEENS5_IJNS4_10UnderscoreES10_S10_EEEEENS4_23SM90_TMA_LOAD_MULTICASTENS4_14ComposedLayoutINS4_7SwizzleILi3ELi4ELi3EEENS4_18smem_ptr_flag_bitsILi16EEENSU_INS5_IJNSA_ILi8EEENSA_ILi64EEEEEENS5_IJS1A_SB_EEEEEEEvNS4_8identityENS4_13SM90_TMA_LOADES1E_vS1F_EENS_8epilogue10collective6detail29Sm90TmaWarpSpecializedAdapterINS1J_15DefaultEpilogueISJ_SK_SK_NS1I_6thread17LinearCombinationISJ_Li1EffLNS1N_9ScaleType4KindE0ELNS_15FloatRoundStyleE2ESJ_EENS1_15EpilogueDefaultEEEEEvvEEEEvNT_6ParamsE:
[----:B------:R-:W0:Y:S01]  /*0000*/  LDC R1, c[0x0][0x28] ;  /* 0x00000a00ff017b82 */ /* 0x000e220000000800 */
[----:B------:R-:W1:Y:S01]  /*0010*/  S2R R18, SR_TID.X ;  /* 0x0000000000127919 */ /* 0x000e620000002100 */
[----:B------:R-:W-:Y:S01]  /*0020*/  ELECT P0, URZ, PT ;  /* 0x00000000003f782f */ /* 0x000fe20003800000 */
[----:B------:R-:W-:Y:S01]  /*0030*/  BSSY B0, `(.L_x_0) ;  /* 0x000000f000007945 */ /* 0x000fe20003800000 */
[--C-:B-1----:R-:W-:Y:S02]  /*0040*/  SHF.R.U32.HI R0, RZ, 0x5, R18.reuse ;  /* 0x00000005ff007819 */ /* 0x102fe40000011612 */
[----:B------:R-:W-:-:S03]  /*0050*/  SHF.R.U32.HI R3, RZ, 0x7, R18 ;  /* 0x00000007ff037819 */ /* 0x000fc60000011612 */
[----:B------:R-:W1:Y:S04]  /*0060*/  SHFL.IDX PT, R2, R0, RZ, 0x1f ;  /* 0x00001fff00027589 */ /* 0x000e6800000e0000 */
[----:B------:R2:W3:Y:S01]  /*0070*/  SHFL.IDX PT, R5, R3, RZ, 0x1f ;  /* 0x00001fff03057589 */ /* 0x0004e200000e0000 */
[----:B-1----:R-:W-:-:S13]  /*0080*/  ISETP.NE.OR P0, PT, R2, RZ, !P0 ;  /* 0x000000ff0200720c */ /* 0x002fda0004705670 */
[----:B0-23--:R-:W-:Y:S05]  /*0090*/  @P0 BRA `(.L_x_1) ;  /* 0x0000000000200947 */ /* 0x00dfea0003800000 */
[----:B------:R-:W-:Y:S02]  /*00a0*/  ULDC.64 UR4, c[0x0][0x198] ;  /* 0x0000660000047ab9 */ /* 0x000fe40000000a00 */
[----:B------:R-:W-:Y:S02]  /*00b0*/  UIADD3 UR6, UP0, UR4, 0xf0, URZ ;  /* 0x000000f004067890 */ /* 0x000fe4000ff1e03f */
[----:B------:R-:W-:Y:S02]  /*00c0*/  UIADD3 UR4, UP1, UR4, 0x1f0, URZ ;  /* 0x000001f004047890 */ /* 0x000fe4000ff3e03f */
[----:B------:R-:W-:Y:S02]  /*00d0*/  UIADD3.X UR7, URZ, UR5, URZ, UP0, !UPT ;  /* 0x000000053f077290 */ /* 0x000fe400087fe43f */
[----:B------:R-:W-:-:S07]  /*00e0*/  UIADD3.X UR5, URZ, UR5, URZ, UP1, !UPT ;  /* 0x000000053f057290 */ /* 0x000fce0008ffe43f */
[----:B------:R0:W-:Y:S02]  /*00f0*/  UTMACCTL.PF [UR6] ;  /* 0x00000000060079b9 */ /* 0x0001e40008040000 */
[----:B------:R0:W-:Y:S02]  /*0100*/  UTMACCTL.PF [UR4] ;  /* 0x00000000040079b9 */ /* 0x0001e40008040000 */
[----:B0-----:R-:W-:Y:S01]  /*0110*/  NOP ;  /* 0x0000000000007918 */ /* 0x001fe20000000000 */
.L_x_1:
[----:B------:R-:W-:Y:S05]  /*0120*/  BSYNC B0 ;  /* 0x0000000000007941 */ /* 0x000fea0003800000 */
.L_x_0:
[----:B------:R-:W0:Y:S02]  /*0130*/  SHFL.IDX PT, R3, R0, RZ, 0x1f ;  /* 0x00001fff00037589 */ /* 0x000e2400000e0000 */
[----:B0-----:R-:W-:-:S13]  /*0140*/  ISETP.NE.AND P0, PT, R3, RZ, PT ;  /* 0x000000ff0300720c */ /* 0x001fda0003f05270 */
[----:B------:R-:W-:Y:S05]  /*0150*/  @P0 BRA `(.L_x_2) ;  /* 0x0000000000480947 */ /* 0x000fea0003800000 */
[----:B------:R-:W0:Y:S01]  /*0160*/  S2UR UR8, SR_CgaCtaId ;  /* 0x00000000000879c3 */ /* 0x000e220000008800 */
[----:B------:R-:W-:Y:S01]  /*0170*/  UMOV UR4, 0x400 ;  /* 0x0000040000047882 */ /* 0x000fe20000000000 */
[----:B------:R-:W-:Y:S01]  /*0180*/  UMOV UR5, 0x1 ;  /* 0x0000000100057882 */ /* 0x000fe20000000000 */
[----:B------:R-:W-:Y:S01]  /*0190*/  UMOV UR6, 0x8 ;  /* 0x0000000800067882 */ /* 0x000fe20000000000 */
[----:B------:R-:W-:Y:S01]  /*01a0*/  ELECT P0, URZ, PT ;  /* 0x00000000003f782f */ /* 0x000fe20003800000 */
[----:B------:R-:W-:-:S04]  /*01b0*/  UIADD3 UR6, -UR6, 0x100000, URZ ;  /* 0x0010000006067890 */ /* 0x000fc8000fffe13f */
[----:B------:R-:W-:Y:S02]  /*01c0*/  USHF.L.U32 UR7, UR6, 0xb, URZ ;  /* 0x0000000b06077899 */ /* 0x000fe4000800063f */
[----:B------:R-:W-:Y:S02]  /*01d0*/  USHF.L.U32 UR6, UR6, 0x1, URZ ;  /* 0x0000000106067899 */ /* 0x000fe4000800063f */
[----:B0-----:R-:W-:Y:S02]  /*01e0*/  ULEA UR8, UR8, UR4, 0x18 ;  /* 0x0000000408087291 */ /* 0x001fe4000f8ec03f */
[----:B------:R-:W-:-:S04]  /*01f0*/  UIADD3 UR4, -UR5, 0x100000, URZ ;  /* 0x0010000005047890 */ /* 0x000fc8000fffe13f */
[----:B------:R-:W-:Y:S02]  /*0200*/  USHF.L.U32 UR5, UR4, 0xb, URZ ;  /* 0x0000000b04057899 */ /* 0x000fe4000800063f */
[----:B------:R-:W-:Y:S01]  /*0210*/  USHF.L.U32 UR4, UR4, 0x1, URZ ;  /* 0x0000000104047899 */ /* 0x000fe2000800063f */
[----:B------:R-:W0:Y:S11]  /*0220*/  FENCE.VIEW.ASYNC.S ;  /* 0x00000000000073c6 */ /* 0x000e360000000000 */
[----:B0-----:R0:W1:Y:S01]  /*0230*/  SYNCS.EXCH.64 URZ, [UR8], UR4 ;  /* 0x00000004083f75b2 */ /* 0x0010620008000100 */
[----:B------:R0:W2:Y:S01]  /*0240*/  SYNCS.EXCH.64 URZ, [UR8+0x10], UR6 ;  /* 0x00001006083f75b2 */ /* 0x0000a20008000100 */
[----:B------:R0:W3:Y:S01]  /*0250*/  SYNCS.EXCH.64 URZ, [UR8+0x8], UR4 ;  /* 0x00000804083f75b2 */ /* 0x0000e20008000100 */
[----:B------:R0:W4:Y:S01]  /*0260*/  SYNCS.EXCH.64 URZ, [UR8+0x18], UR6 ;  /* 0x00001806083f75b2 */ /* 0x0001220008000100 */
[----:B------:R-:W-:Y:S01]  /*0270*/  NOP ;  /* 0x0000000000007918 */ /* 0x000fe20000000000 */
.L_x_2:
[----:B------:R-:W-:Y:S01]  /*0280*/  SHF.R.S32.HI R7, RZ, 0x1f, R18 ;  /* 0x0000001fff077819 */ /* 0x000fe20000011412 */
[----:B------:R-:W5:Y:S01]  /*0290*/  SHFL.IDX PT, R0, R0, RZ, 0x1f ;  /* 0x00001fff00007589 */ /* 0x000f6200000e0000 */
[----:B0-----:R-:W0:Y:S01]  /*02a0*/  S2UR UR8, SR_CTAID.X ;  /* 0x00000000000879c3 */ /* 0x001e220000002500 */
[----:B------:R-:W-:Y:S02]  /*02b0*/  ELECT P0, URZ, PT ;  /* 0x00000000003f782f */ /* 0x000fe40003800000 */
[----:B------:R-:W-:Y:S01]  /*02c0*/  LEA.HI R7, R7, R18, RZ, 0x7 ;  /* 0x0000001207077211 */ /* 0x000fe200078f38ff */
[----:B------:R-:W1:Y:S01]  /*02d0*/  S2R R4, SR_CTAID.Y ;  /* 0x0000000000047919 */ /* 0x000e620000002600 */
[----:B------:R-:W-:Y:S01]  /*02e0*/  ULDC UR4, c[0x0][0x154] ;  /* 0x0000550000047ab9 */ /* 0x000fe20000000800 */
[----:B------:R-:W-:Y:S01]  /*02f0*/  NOP ;  /* 0x0000000000007918 */ /* 0x000fe20000000000 */
[----:B------:R-:W-:Y:S01]  /*0300*/  LOP3.LUT R7, R7, 0xffffff80, RZ, 0xc0, !PT ;  /* 0xffffff8007077812 */ /* 0x000fe200078ec0ff */
[----:B------:R-:W-:Y:S01]  /*0310*/  NOP ;  /* 0x0000000000007918 */ /* 0x000fe20000000000 */
[----:B------:R-:W2:Y:S03]  /*0320*/  LDC R12, c[0x0][0x140] ;  /* 0x00005000ff0c7b82 */ /* 0x000ea60000000800 */
[----:B------:R-:W-:-:S05]  /*0330*/  IMAD.IADD R7, R18, 0x1, -R7 ;  /* 0x0000000112077824 */ /* 0x000fca00078e0a07 */
[----:B------:R-:W-:Y:S02]  /*0340*/  SHF.R.S32.HI R6, RZ, 0x1f, R7 ;  /* 0x0000001fff067819 */ /* 0x000fe40000011407 */
[----:B------:R-:W-:Y:S02]  /*0350*/  LOP3.LUT P2, RZ, R7, 0x7, RZ, 0xc0, !PT ;  /* 0x0000000707ff7812 */ /* 0x000fe4000784c0ff */
[----:B------:R-:W-:Y:S02]  /*0360*/  LEA.HI R6, R6, R7, RZ, 0x3 ;  /* 0x0000000706067211 */ /* 0x000fe400078f18ff */
[----:B-----5:R-:W-:Y:S02]  /*0370*/  ISETP.NE.OR P0, PT, R0, RZ, !P0 ;  /* 0x000000ff0000720c */ /* 0x020fe40004705670 */
[--C-:B------:R-:W-:Y:S02]  /*0380*/  SHF.R.S32.HI R0, RZ, 0x3, R6.reuse ;  /* 0x00000003ff007819 */ /* 0x100fe40000011406 */
[----:B------:R-:W-:-:S02]  /*0390*/  SHF.R.S32.HI R9, RZ, 0x1f, R6 ;  /* 0x0000001fff097819 */ /* 0x000fc40000011406 */
[----:B------:R-:W-:Y:S02]  /*03a0*/  SHF.R.S32.HI R6, RZ, 0x1f, R3 ;  /* 0x0000001fff067819 */ /* 0x000fe40000011403 */
[----:B------:R-:W-:Y:S02]  /*03b0*/  LEA.HI R9, R9, R0, RZ, 0x2 ;  /* 0x0000000009097211 */ /* 0x000fe400078f10ff */
[----:B------:R-:W-:Y:S02]  /*03c0*/  LEA.HI R6, R6, R3, RZ, 0x2 ;  /* 0x0000000306067211 */ /* 0x000fe400078f10ff */
[----:B-1----:R-:W-:Y:S01]  /*03d0*/  I2FP.F32.U32 R8, R4 ;  /* 0x0000000400087245 */ /* 0x002fe20000201000 */
[----:B------:R-:W-:Y:S01]  /*03e0*/  VOTEU.ALL UP0, P0 ;  /* 0x00000000003f7886 */ /* 0x000fe20000000000 */
[----:B------:R-:W-:Y:S01]  /*03f0*/  LOP3.LUT R6, R6, 0x3ffffffc, RZ, 0xc0, !PT ;  /* 0x3ffffffc06067812 */ /* 0x000fe200078ec0ff */
[----:B------:R-:W-:Y:S01]  /*0400*/  VOTEU.ALL UP1, P0 ;  /* 0x00000000003f7886 */ /* 0x000fe20000020000 */
[----:B------:R-:W-:Y:S01]  /*0410*/  LOP3.LUT R9, R9, 0xfffffffc, RZ, 0xc0, !PT ;  /* 0xfffffffc09097812 */ /* 0x000fe200078ec0ff */
[----:B------:R-:W-:Y:S01]  /*0420*/  FMUL R10, R8, UR4 ;  /* 0x00000004080a7c20 */ /* 0x000fe20008400000 */
[----:B------:R-:W1:Y:S01]  /*0430*/  @!UP0 S2UR UR7, SR_CgaCtaId ;  /* 0x00000000000789c3 */ /* 0x000e620000008800 */
[----:B------:R-:W-:Y:S01]  /*0440*/  IMAD.IADD R11, R3, 0x1, -R6 ;  /* 0x00000001030b7824 */ /* 0x000fe200078e0a06 */
[----:B0-----:R-:W-:Y:S01]  /*0450*/  I2FP.F32.U32 R6, UR8 ;  /* 0x0000000800067c45 */ /* 0x001fe20008201000 */
[----:B------:R-:W-:Y:S01]  /*0460*/  IMAD.IADD R0, R0, 0x1, -R9 ;  /* 0x0000000100007824 */ /* 0x000fe200078e0a09 */
[----:B------:R-:W-:Y:S01]  /*0470*/  ULDC UR4, c[0x0][0x150] ;  /* 0x0000540000047ab9 */ /* 0x000fe20000000800 */
[----:B------:R-:W0:Y:S01]  /*0480*/  F2I.U32.TRUNC.NTZ R10, R10 ;  /* 0x0000000a000a7305 */ /* 0x000e22000020f000 */
[----:B------:R-:W-:Y:S01]  /*0490*/  SHF.R.S32.HI R3, RZ, 0x1f, R2 ;  /* 0x0000001fff037819 */ /* 0x000fe20000011402 */
[----:B------:R-:W-:Y:S01]  /*04a0*/  FMUL R6, R6, UR4 ;  /* 0x0000000406067c20 */ /* 0x000fe20008400000 */
[----:B------:R-:W5:Y:S01]  /*04b0*/  LDC R9, c[0x0][0x148] ;  /* 0x00005200ff097b82 */ /* 0x000f620000000800 */
[----:B------:R-:W-:Y:S01]  /*04c0*/  IMAD R11, R11, 0x4, R0 ;  /* 0x000000040b0b7824 */ /* 0x000fe200078e0200 */
[----:B------:R-:W-:Y:S01]  /*04d0*/  LEA.HI R3, R3, R2, RZ, 0x2 ;  /* 0x0000000203037211 */ /* 0x000fe200078f10ff */
[----:B------:R-:W-:Y:S01]  /*04e0*/  UMOV UR4, 0x20 ;  /* 0x0000002000047882 */ /* 0x000fe20000000000 */
[----:B------:R-:W-:Y:S01]  /*04f0*/  @!UP0 UMOV UR6, 0x400 ;  /* 0x0000040000068882 */ /* 0x000fe20000000000 */
[----:B------:R-:W3:Y:S01]  /*0500*/  F2I.U32.TRUNC.NTZ R6, R6 ;  /* 0x0000000600067305 */ /* 0x000ee2000020f000 */
[----:B------:R-:W-:Y:S01]  /*0510*/  LOP3.LUT R3, R3, 0xfffffffc, RZ, 0xc0, !PT ;  /* 0xfffffffc03037812 */ /* 0x000fe200078ec0ff */
[----:B------:R-:W-:Y:S01]  /*0520*/  IMAD.SHL.U32 R22, R11, 0x4, RZ ;  /* 0x000000040b167824 */ /* 0x000fe200078e00ff */
[----:B------:R-:W4:Y:S01]  /*0530*/  LDC R8, c[0x0][0x144] ;  /* 0x00005100ff087b82 */ /* 0x000f220000000800 */
[----:B------:R-:W-:-:S04]  /*0540*/  @!UP0 UIADD3 UR4, -UR4, 0x100000, URZ ;  /* 0x0010000004048890 */ /* 0x000fc8000fffe13f */
[----:B------:R-:W-:Y:S02]  /*0550*/  @!UP0 USHF.L.U32 UR5, UR4, 0xb, URZ ;  /* 0x0000000b04058899 */ /* 0x000fe4000800063f */
[----:B------:R-:W-:Y:S01]  /*0560*/  @!UP0 USHF.L.U32 UR4, UR4, 0x1, URZ ;  /* 0x0000000104048899 */ /* 0x000fe2000800063f */
[----:B--2---:R-:W-:Y:S01]  /*0570*/  ISETP.EQ.U32.AND P3, PT, R12, 0x1, PT ;  /* 0x000000010c00780c */ /* 0x004fe20003f62070 */
[----:B------:R-:W-:Y:S01]  /*0580*/  IMAD.IADD R0, R2, 0x1, -R3 ;  /* 0x0000000102007824 */ /* 0x000fe200078e0a03 */
[----:B------:R-:W-:Y:S01]  /*0590*/  LOP3.LUT R22, R11, 0xc, R22, 0x78, !PT ;  /* 0x0000000c0b167812 */ /* 0x000fe200078e7816 */
[----:B0-----:R-:W-:Y:S01]  /*05a0*/  IMAD.MOV R14, RZ, RZ, -R10 ;  /* 0x000000ffff0e7224 */ /* 0x001fe200078e0a0a */
[----:B-1----:R-:W-:Y:S02]  /*05b0*/  @!UP0 ULEA UR6, UR7, UR6, 0x18 ;  /* 0x0000000607068291 */ /* 0x002fe4000f8ec03f */
[----:B------:R-:W-:Y:S01]  /*05c0*/  ISETP.NE.AND P1, PT, R0, 0x3, PT ;  /* 0x000000030000780c */ /* 0x000fe20003f25270 */
[----:B------:R-:W-:Y:S01]  /*05d0*/  VOTEU.ALL UP0, P0 ;  /* 0x00000000003f7886 */ /* 0x000fe20000000000 */
[----:B------:R-:W-:Y:S01]  /*05e0*/  ISETP.LT.U32.AND P0, PT, R22, 0x4, !P2 ;  /* 0x000000041600780c */ /* 0x000fe20005701070 */
[----:B---3--:R-:W-:Y:S01]  /*05f0*/  IMAD.MOV R3, RZ, RZ, -R6 ;  /* 0x000000ffff037224 */ /* 0x008fe200078e0a06 */
[----:B------:R-:W-:-:S02]  /*0600*/  ISETP.EQ.OR P1, PT, R0, RZ, !P1 ;  /* 0x000000ff0000720c */ /* 0x000fc40004f22670 */
[----:B------:R-:W-:Y:S01]  /*0610*/  ISETP.NE.AND P2, PT, R5, RZ, PT ;  /* 0x000000ff0500720c */ /* 0x000fe20003f45270 */
[----:B-----5:R-:W-:Y:S01]  /*0620*/  IMAD R7, R9, R14, R4 ;  /* 0x0000000e09077224 */ /* 0x020fe200078e0204 */
[----:B------:R-:W-:Y:S01]  /*0630*/  ISETP.EQ.AND P1, PT, R5, RZ, P1 ;  /* 0x000000ff0500720c */ /* 0x000fe20000f22270 */
[----:B------:R-:W0:Y:S02]  /*0640*/  FENCE.VIEW.ASYNC.S ;  /* 0x00000000000073c6 */ /* 0x000e240000000000 */
[----:B0-----:R0:W1:Y:S01]  /*0650*/  @!UP0 SYNCS.EXCH.64 URZ, [UR6+0x30], UR4 ;  /* 0x00003004063f85b2 */ /* 0x0010620008000100 */
[----:B------:R-:W-:Y:S02]  /*0660*/  ISETP.NE.AND P4, PT, R7, R22, PT ;  /* 0x000000160700720c */ /* 0x000fe40003f85270 */
[----:B------:R-:W-:Y:S01]  /*0670*/  SEL R19, RZ, 0x1, !P1 ;  /* 0x00000001ff137807 */ /* 0x000fe20004800000 */
[----:B----4-:R-:W-:Y:S02]  /*0680*/  IMAD R3, R8, R3, UR8 ;  /* 0x0000000808037e24 */ /* 0x010fe4000f8e0203 */
[----:B------:R-:W-:-:S03]  /*0690*/  VIADD R8, R5, 0xffffffff ;  /* 0xffffffff05087836 */ /* 0x000fc60000000000 */
[----:B------:R-:W-:Y:S02]  /*06a0*/  ISETP.EQ.OR P4, PT, R3, RZ, !P4 ;  /* 0x000000ff0300720c */ /* 0x000fe40006782670 */
[----:B------:R-:W-:Y:S02]  /*06b0*/  ISETP.GE.U32.AND P5, PT, R8, 0x2, PT ;  /* 0x000000020800780c */ /* 0x000fe40003fa6070 */
[----:B------:R-:W-:Y:S02]  /*06c0*/  PLOP3.LUT P0, PT, P0, P4, PT, 0x80, 0x0 ;  /* 0x000000000000781c */ /* 0x000fe40000709070 */
[----:B------:R-:W-:Y:S01]  /*06d0*/  SEL R19, R19, 0x2, P5 ;  /* 0x0000000213137807 */ /* 0x000fe20002800000 */
[----:B------:R0:W2:Y:S01]  /*06e0*/  @!UP1 SYNCS.EXCH.64 URZ, [UR6+0x38], UR4 ;  /* 0x00003804063f95b2 */ /* 0x0000a20008000100 */
[----:B------:R-:W-:Y:S01]  /*06f0*/  P2R R156, PR, RZ, 0x1 ;  /* 0x00000001ff9c7803 */ /* 0x000fe20000000000 */
[----:B------:R-:W-:Y:S01]  /*0700*/  NOP ;  /* 0x0000000000007918 */ /* 0x000fe20000000000 */
[----:B------:R-:W-:Y:S07]  /*0710*/  @!P3 BRA `(.L_x_3) ;  /* 0x000000000008b947 */ /* 0x000fee0003800000 */
[----:B-12---:R-:W-:Y:S01]  /*0720*/  UCGABAR_ARV ;  /* 0x00000000000079c7 */ /* 0x006fe20008000000 */
[----:B------:R-:W-:Y:S05]  /*0730*/  BRA `(.L_x_4) ;  /* 0x0000000000047947 */ /* 0x000fea0003800000 */
.L_x_3:
[----:B-12---:R-:W-:Y:S01]  /*0740*/  NOP ;  /* 0x0000000000007918 */ /* 0x006fe20000000000 */
.L_x_4:
[----:B------:R-:W1:Y:S01]  /*0750*/  LDC R2, c[0x0][0x65c] ;  /* 0x00019700ff027b82 */ /* 0x000e620000000800 */
[----:B------:R-:W-:Y:S02]  /*0760*/  IMAD.U32 R6, RZ, RZ, UR8 ;  /* 0x00000008ff067e24 */ /* 0x000fe4000f8e00ff */
[----:B------:R-:W-:Y:S01]  /*0770*/  IMAD.MOV.U32 R7, RZ, RZ, RZ ;  /* 0x000000ffff077224 */ /* 0x000fe200078e00ff */
[----:B-1----:R-:W-:-:S04]  /*0780*/  ISETP.NE.AND P1, PT, R2, 0x1, PT ;  /* 0x000000010200780c */ /* 0x002fc80003f25270 */
[----:B------:R-:W-:-:S09]  /*0790*/  P2R R5, PR, RZ, 0x2 ;  /* 0x00000002ff057803 */ /* 0x000fd20000000000 */
[----:B------:R-:W1:Y:S01]  /*07a0*/  @P1 LDC R17, c[0x0][0x10] ;  /* 0x00000400ff111b82 */ /* 0x000e620000000800 */
[----:B------:R-:W-:Y:S01]  /*07b0*/  @P1 MOV R5, RZ ;  /* 0x000000ff00051202 */ /* 0x000fe20000000f00 */
[----:B------:R-:W-:-:S06]  /*07c0*/  @P1 IMAD.MOV.U32 R13, RZ, RZ, RZ ;  /* 0x000000ffff0d1224 */ /* 0x000fcc00078e00ff */
[----:B------:R-:W2:Y:S01]  /*07d0*/  @!P1 LDC R11, c[0x0][0xc] ;  /* 0x00000300ff0b9b82 */ /* 0x000ea20000000800 */
[----:B-1----:R-:W-:-:S04]  /*07e0*/  @P1 IMAD.WIDE.U32 R16, R17, UR8, R4 ;  /* 0x0000000811101c25 */ /* 0x002fc8000f8e0004 */
[----:B------:R-:W-:Y:S02]  /*07f0*/  @P1 IMAD.IADD R17, R17, 0x1, R13 ;  /* 0x0000000111111824 */ /* 0x000fe400078e020d */
[----:B--2---:R-:W-:-:S04]  /*0800*/  @!P1 IMAD.WIDE.U32 R6, R4, R11, R6 ;  /* 0x0000000b04069225 */ /* 0x004fc800078e0006 */
[----:B------:R-:W-:Y:S02]  /*0810*/  @!P1 IMAD.MOV.U32 R16, RZ, RZ, R6 ;  /* 0x000000ffff109224 */ /* 0x000fe400078e0006 */
[----:B------:R-:W-:Y:S01]  /*0820*/  @!P1 IMAD.MOV.U32 R17, RZ, RZ, R7 ;  /* 0x000000ffff119224 */ /* 0x000fe200078e0007 */
[----:B------:R-:W-:Y:S06]  /*0830*/  @!P3 BRA `(.L_x_5) ;  /* 0x00000000000cb947 */ /* 0x000fec0003800000 */
[----:B------:R-:W-:Y:S01]  /*0840*/  UCGABAR_WAIT ;  /* 0x0000000000007dc7 */ /* 0x000fe20008000000 */
[----:B------:R-:W-:Y:S01]  /*0850*/  CCTL.IVALL ;  /* 0x00000000ff00798f */ /* 0x000fe20002000000 */
[----:B------:R-:W-:Y:S05]  /*0860*/  BRA `(.L_x_6) ;  /* 0x0000000000047947 */ /* 0x000fea0003800000 */
.L_x_5:
[----:B------:R-:W-:Y:S06]  /*0870*/  BAR.SYNC.DEFER_BLOCKING 0x0 ;  /* 0x0000000000007b1d */ /* 0x000fec0000010000 */
.L_x_6:
[----:B------:R-:W-:Y:S05]  /*0880*/  @!P2 BRA `(.L_x_7) ;  /* 0x000000ac0008a947 */ /* 0x000fea0003800000 */
[----:B------:R-:W-:-:S13]  /*0890*/  ISETP.GT.U32.AND P0, PT, R8, 0x1, PT ;  /* 0x000000010800780c */ /* 0x000fda0003f04070 */
[----:B0-----:R-:W-:Y:S05]  /*08a0*/  @P0 EXIT ;  /* 0x000000000000094d */ /* 0x001fea0003800000 */
[----:B------:R-:W-:Y:S01]  /*08b0*/  ULDC.64 UR4, c[0x0][0x650] ;  /* 0x0001940000047ab9 */ /* 0x000fe20000000a00 */
[----:B------:R-:W-:Y:S01]  /*08c0*/  PRMT R0, RZ, 0x7610, R0 ;  /* 0x00007610ff007816 */ /* 0x000fe20000000000 */
[----:B------:R-:W-:Y:S01]  /*08d0*/  IMAD.MOV.U32 R152, RZ, RZ, -0x1 ;  /* 0xffffffffff987424 */ /* 0x000fe200078e00ff */
[----:B------:R-:W-:Y:S01]  /*08e0*/  ISETP.GE.U32.AND P0, PT, R16, UR4, PT ;  /* 0x0000000410007c0c */ /* 0x000fe2000bf06070 */
[----:B------:R-:W-:Y:S02]  /*08f0*/  IMAD.MOV.U32 R153, RZ, RZ, -0x1 ;  /* 0xffffffffff997424 */ /* 0x000fe400078e00ff */
[----:B------:R-:W-:Y:S01]  /*0900*/  IMAD.MOV.U32 R23, RZ, RZ, -0x1 ;  /* 0xffffffffff177424 */ /* 0x000fe200078e00ff */
[----:B------:R-:W-:-:S13]  /*0910*/  ISETP.GE.U32.AND.EX P0, PT, R17, UR5, PT, P0 ;  /* 0x0000000511007c0c */ /* 0x000fda000bf06100 */
[----:B------:R-:W-:Y:S05]  /*0920*/  @P0 BRA `(.L_x_8) ;  /* 0x00000004002c0947 */ /* 0x000fea0003800000 */
[----:B------:R-:W0:Y:S01]  /*0930*/  LDC.64 R20, c[0x0][0x628] ;  /* 0x00018a00ff147b82 */ /* 0x000e220000000a00 */
[----:B------:R-:W-:Y:S02]  /*0940*/  IMAD.MOV.U32 R6, RZ, RZ, R16 ;  /* 0x000000ffff067224 */ /* 0x000fe400078e0010 */
[----:B------:R-:W-:-:S05]  /*0950*/  IMAD.MOV.U32 R7, RZ, RZ, R17 ;  /* 0x000000ffff077224 */ /* 0x000fca00078e0011 */
[----:B------:R-:W1:Y:S08]  /*0960*/  LDC R0, c[0x0][0x630] ;  /* 0x00018c00ff007b82 */ /* 0x000e700000000800 */
[----:B------:R-:W2:Y:S01]  /*0970*/  LDC.64 R24, c[0x0][0x620] ;  /* 0x00018800ff187b82 */ /* 0x000ea20000000a00 */
[----:B0-----:R-:W-:-:S04]  /*0980*/  ISETP.NE.U32.AND P0, PT, R20, RZ, PT ;  /* 0x000000ff1400720c */ /* 0x001fc80003f05070 */
[----:B------:R-:W-:-:S13]  /*0990*/  ISETP.NE.AND.EX P0, PT, R21, RZ, PT, P0 ;  /* 0x000000ff1500720c */ /* 0x000fda0003f05300 */
[----:B-12---:R-:W-:Y:S05]  /*09a0*/  @!P0 BRA `(.L_x_9) ;  /* 0x0000000000288947 */ /* 0x006fea0003800000 */
[----:B------:R-:W0:Y:S02]  /*09b0*/  LDC R13, c[0x0][0x634] ;  /* 0x00018d00ff0d7b82 */ /* 0x000e240000000800 */
[----:B0-----:R-:W-:-:S04]  /*09c0*/  IADD3 R13, P0, R16, R13, RZ ;  /* 0x0000000d100d7210 */ /* 0x001fc80007f1e0ff */
[----:B------:R-:W-:-:S05]  /*09d0*/  IADD3.X R15, RZ, R17, RZ, P0, !PT ;  /* 0x00000011ff0f7210 */ /* 0x000fca00007fe4ff */
[----:B------:R-:W-:-:S04]  /*09e0*/  IMAD.WIDE.U32 R6, R15, R20, RZ ;  /* 0x000000140f067225 */ /* 0x000fc800078e00ff */
[----:B------:R-:W-:-:S04]  /*09f0*/  IMAD.WIDE.U32 R10, P0, R13, R21, R6 ;  /* 0x000000150d0a7225 */ /* 0x000fc80007800006 */
[----:B------:R-:W-:-:S04]  /*0a00*/  IMAD.WIDE.U32 R6, R13, R20, RZ ;  /* 0x000000140d067225 */ /* 0x000fc800078e00ff */
[----:B------:R-:W-:Y:S01]  /*0a10*/  IMAD.X R13, RZ, RZ, RZ, P0 ;  /* 0x000000ffff0d7224 */ /* 0x000fe200000e06ff */
[----:B------:R-:W-:Y:S01]  /*0a20*/  IADD3 RZ, P0, R7, R10, RZ ;  /* 0x0000000a07ff7210 */ /* 0x000fe20007f1e0ff */
[----:B------:R-:W-:-:S04]  /*0a30*/  IMAD.MOV.U32 R12, RZ, RZ, R11 ;  /* 0x000000ffff0c7224 */ /* 0x000fc800078e000b */
[----:B------:R-:W-:-:S08]  /*0a40*/  IMAD.WIDE.U32.X R6, R15, R21, R12, P0 ;  /* 0x000000150f067225 */ /* 0x000fd000000e040c */
.L_x_9:
[----:B------:R-:W0:Y:S01]  /*0a50*/  LDC.64 R20, c[0x0][0x640] ;  /* 0x00019000ff147b82 */ /* 0x000e220000000a00 */
[--C-:B------:R-:W-:Y:S01]  /*0a60*/  SHF.R.U64 R27, R6, R0, R7.reuse ;  /* 0x00000000061b7219 */ /* 0x100fe20000001207 */
[----:B------:R-:W-:Y:S01]  /*0a70*/  IMAD R28, R9, R14, R4 ;  /* 0x0000000e091c7224 */ /* 0x000fe200078e0204 */
[----:B------:R-:W-:Y:S02]  /*0a80*/  SHF.R.U32.HI R0, RZ, R0, R7 ;  /* 0x00000000ff007219 */ /* 0x000fe40000011607 */
[----:B------:R-:W-:-:S03]  /*0a90*/  IADD3 R5, P0, RZ, -R27, RZ ;  /* 0x8000001bff057210 */ /* 0x000fc60007f1e0ff */
[----:B------:R-:W1:Y:S02]  /*0aa0*/  LDC R8, c[0x0][0x618] ;  /* 0x00018600ff087b82 */ /* 0x000e640000000800 */
[----:B------:R-:W-:-:S04]  /*0ab0*/  IMAD.X R7, RZ, RZ, ~R0, P0 ;  /* 0x000000ffff077224 */ /* 0x000fc800000e0e00 */
[-C--:B------:R-:W-:Y:S02]  /*0ac0*/  IMAD R0, R7, R24.reuse, RZ ;  /* 0x0000001807007224 */ /* 0x080fe400078e02ff */
[----:B------:R-:W2:Y:S01]  /*0ad0*/  LDC R11, c[0x0][0x608] ;  /* 0x00018200ff0b7b82 */ /* 0x000ea20000000800 */
[----:B------:R-:W-:-:S04]  /*0ae0*/  IMAD.WIDE.U32 R6, R5, R24, R16 ;  /* 0x0000001805067225 */ /* 0x000fc800078e0010 */
[----:B------:R-:W-:Y:S02]  /*0af0*/  IMAD R5, R5, R25, R0 ;  /* 0x0000001905057224 */ /* 0x000fe400078e0200 */
[----:B------:R-:W-:Y:S01]  /*0b00*/  IMAD.MOV.U32 R25, RZ, RZ, 0x1 ;  /* 0x00000001ff197424 */ /* 0x000fe200078e00ff */
[----:B------:R-:W3:Y:S01]  /*0b10*/  LDC R12, c[0x0][0x658] ;  /* 0x00019600ff0c7b82 */ /* 0x000ee20000000800 */
[----:B0-----:R-:W-:Y:S01]  /*0b20*/  ISETP.NE.U32.AND P0, PT, R20, RZ, PT ;  /* 0x000000ff1400720c */ /* 0x001fe20003f05070 */
[----:B------:R-:W-:Y:S02]  /*0b30*/  IMAD.IADD R5, R7, 0x1, R5 ;  /* 0x0000000107057824 */ /* 0x000fe400078e0205 */
[----:B------:R-:W-:Y:S01]  /*0b40*/  IMAD.MOV.U32 R7, RZ, RZ, -0x1 ;  /* 0xffffffffff077424 */ /* 0x000fe200078e00ff */
[----:B------:R-:W-:-:S03]  /*0b50*/  ISETP.NE.AND.EX P0, PT, R21, RZ, PT, P0 ;  /* 0x000000ff1500720c */ /* 0x000fc60003f05300 */
[----:B------:R-:W0:Y:S01]  /*0b60*/  LDC R15, c[0x0][0x600] ;  /* 0x00018000ff0f7b82 */ /* 0x000e220000000800 */
[-CC-:B-1----:R-:W-:Y:S02]  /*0b70*/  SHF.R.U64 R13, R6, R8.reuse, R5.reuse ;  /* 0x00000008060d7219 */ /* 0x182fe40000001205 */
[----:B------:R-:W-:-:S05]  /*0b80*/  SHF.R.U32.HI R0, RZ, R8, R5 ;  /* 0x00000008ff007219 */ /* 0x000fca0000011605 */
[----:B------:R-:W1:Y:S01]  /*0b90*/  LDC R23, c[0x0][0x648] ;  /* 0x00019200ff177b82 */ /* 0x000e620000000800 */
[-CC-:B--2---:R-:W-:Y:S02]  /*0ba0*/  SHF.R.U64 R29, R13, R11.reuse, R0.reuse ;  /* 0x0000000b0d1d7219 */ /* 0x184fe40000001200 */
[----:B------:R-:W-:-:S05]  /*0bb0*/  SHF.R.U32.HI R5, RZ, R11, R0 ;  /* 0x0000000bff057219 */ /* 0x000fca0000011600 */
[----:B------:R-:W2:Y:S01]  /*0bc0*/  LDC R24, c[0x0][0x638] ;  /* 0x00018e00ff187b82 */ /* 0x000ea20000000800 */
[-CC-:B---3--:R-:W-:Y:S02]  /*0bd0*/  SHF.R.U64 R14, R29, R12.reuse, R5.reuse ;  /* 0x0000000c1d0e7219 */ /* 0x188fe40000001205 */
[-C--:B------:R-:W-:Y:S02]  /*0be0*/  SHF.L.U32 R0, R7, R12.reuse, RZ ;  /* 0x0000000c07007219 */ /* 0x080fe400000006ff */
[----:B------:R-:W-:Y:S01]  /*0bf0*/  SHF.R.U32.HI R5, RZ, R12, R5 ;  /* 0x0000000cff057219 */ /* 0x000fe20000011605 */
[----:B------:R-:W-:Y:S01]  /*0c00*/  IMAD.MOV.U32 R4, RZ, RZ, R14 ;  /* 0x000000ffff047224 */ /* 0x000fe200078e000e */
[----:B------:R-:W-:Y:S01]  /*0c10*/  LOP3.LUT R10, RZ, R0, RZ, 0x33, !PT ;  /* 0x00000000ff0a7212 */ /* 0x000fe200078e33ff */
[----:B------:R-:W3:Y:S01]  /*0c20*/  LDC R26, c[0x0][0x610] ;  /* 0x00018400ff1a7b82 */ /* 0x000ee20000000800 */
[----:B------:R-:W-:Y:S05]  /*0c30*/  @!P0 BRA `(.L_x_10) ;  /* 0x0000000000288947 */ /* 0x000fea0003800000 */
[----:B------:R-:W4:Y:S02]  /*0c40*/  LDC R9, c[0x0][0x64c] ;  /* 0x00019300ff097b82 */ /* 0x000f240000000800 */
[----:B----4-:R-:W-:-:S05]  /*0c50*/  IADD3 R9, P0, R14, R9, RZ ;  /* 0x000000090e097210 */ /* 0x010fca0007f1e0ff */
[----:B------:R-:W-:-:S04]  /*0c60*/  IMAD.X R11, RZ, RZ, R5, P0 ;  /* 0x000000ffff0b7224 */ /* 0x000fc800000e0605 */
[----:B------:R-:W-:-:S04]  /*0c70*/  IMAD.WIDE.U32 R4, R11, R20, RZ ;  /* 0x000000140b047225 */ /* 0x000fc800078e00ff */
[----:B------:R-:W-:-:S04]  /*0c80*/  IMAD.WIDE.U32 R6, P0, R9, R21, R4 ;  /* 0x0000001509067225 */ /* 0x000fc80007800004 */
[----:B------:R-:W-:-:S04]  /*0c90*/  IMAD.WIDE.U32 R4, R9, R20, RZ ;  /* 0x0000001409047225 */ /* 0x000fc800078e00ff */
[----:B------:R-:W-:Y:S01]  /*0ca0*/  IMAD.X R9, RZ, RZ, RZ, P0 ;  /* 0x000000ffff097224 */ /* 0x000fe200000e06ff */
[----:B------:R-:W-:Y:S01]  /*0cb0*/  IADD3 RZ, P0, R5, R6, RZ ;  /* 0x0000000605ff7210 */ /* 0x000fe20007f1e0ff */
[----:B------:R-:W-:-:S04]  /*0cc0*/  IMAD.MOV.U32 R8, RZ, RZ, R7 ;  /* 0x000000ffff087224 */ /* 0x000fc800078e0007 */
[----:B------:R-:W-:-:S08]  /*0cd0*/  IMAD.WIDE.U32.X R4, R11, R21, R8, P0 ;  /* 0x000000150b047225 */ /* 0x000fd000000e0408 */
.L_x_10:
[----:B-1----:R-:W-:Y:S01]  /*0ce0*/  SHF.R.U64 R4, R4, R23, R5 ;  /* 0x0000001704047219 */ /* 0x002fe20000001205 */
[----:B------:R-:W-:Y:S01]  /*0cf0*/  IMAD.MOV.U32 R23, RZ, RZ, R27 ;  /* 0x000000ffff177224 */ /* 0x000fe200078e001b */
[----:B------:R-:W-:Y:S02]  /*0d00*/  SHF.L.U32 R0, R25, R12, RZ ;  /* 0x0000000c19007219 */ /* 0x000fe400000006ff */
[----:B------:R-:W-:Y:S01]  /*0d10*/  LOP3.LUT R5, R29, R10, RZ, 0xc0, !PT ;  /* 0x0000000a1d057212 */ /* 0x000fe200078ec0ff */
[----:B------:R-:W-:Y:S01]  /*0d20*/  IMAD.MOV R7, RZ, RZ, -R4 ;  /* 0x000000ffff077224 */ /* 0x000fe200078e0a04 */
[----:B0-----:R-:W-:Y:S02]  /*0d30*/  IADD3 R6, R15, -0x1, RZ ;  /* 0xffffffff0f067810 */ /* 0x001fe40007ffe0ff */
[----:B------:R-:W-:Y:S01]  /*0d40*/  SEL R3, R3, R28, !P1 ;  /* 0x0000001c03037207 */ /* 0x000fe20004800000 */
[----:B------:R-:W-:Y:S01]  /*0d50*/  IMAD R4, R0, R4, R5 ;  /* 0x0000000400047224 */ /* 0x000fe200078e0205 */
[----:B------:R-:W-:Y:S01]  /*0d60*/  LOP3.LUT R6, R13, R6, RZ, 0xc0, !PT ;  /* 0x000000060d067212 */ /* 0x000fe200078ec0ff */
[----:B--2---:R-:W-:-:S02]  /*0d70*/  IMAD R0, R7, R24, R14 ;  /* 0x0000001807007224 */ /* 0x004fc400078e020e */
[----:B---3--:R-:W-:Y:S02]  /*0d80*/  IMAD R3, R4, R26, R3 ;  /* 0x0000001a04037224 */ /* 0x008fe400078e0203 */
[----:B------:R-:W-:Y:S02]  /*0d90*/  IMAD R152, R0, R15, R6 ;  /* 0x0000000f00987224 */ /* 0x000fe400078e0206 */
[----:B------:R-:W-:-:S03]  /*0da0*/  IMAD.MOV.U32 R4, RZ, RZ, 0x1 ;  /* 0x00000001ff047424 */ /* 0x000fc600078e00ff */
[----:B------:R-:W-:Y:S02]  /*0db0*/  SEL R153, R152, R3, !P1 ;  /* 0x0000000398997207 */ /* 0x000fe40004800000 */
[----:B------:R-:W-:Y:S02]  /*0dc0*/  PRMT R0, R4, 0x7610, R0 ;  /* 0x0000761004007816 */ /* 0x000fe40000000000 */
[----:B------:R-:W-:-:S07]  /*0dd0*/  SEL R152, R3, R152, !P1 ;  /* 0x0000009803987207 */ /* 0x000fce0004800000 */
.L_x_8:
[----:B------:R-:W-:-:S08]  /*0de0*/  NOP ;  /* 0x0000000000007918 */ /* 0x000fd00000000000 */
[----:B------:R-:W0:Y:S02]  /*0df0*/  USETMAXREG.TRY_ALLOC.CTAPOOL UP0, 0xe8 ;  /* 0x000000e8000079c8 */ /* 0x000e240008000600 */
[----:B0-----:R-:W-:-:S13]  /*0e00*/  PLOP3.LUT P0, PT, PT, PT, UP0, 0x80, 0x0 ;  /* 0x000000000000781c */ /* 0x001fda0003f0f008 */
[----:B------:R-:W-:Y:S05]  /*0e10*/  @!P0 BRA `(.L_x_8) ;  /* 0xfffffffc00f08947 */ /* 0x000fea000383ffff */
[----:B------:R-:W-:Y:S01]  /*0e20*/  ULDC.64 UR4, c[0x0][0x598] ;  /* 0x0001660000047ab9 */ /* 0x000fe20000000a00 */
[----:B------:R-:W-:Y:S01]  /*0e30*/  ULDC.64 UR36, c[0x0][0x208] ;  /* 0x0000820000247ab9 */ /* 0x000fe20000000a00 */
[----:B------:R-:W-:-:S04]  /*0e40*/  ISETP.NE.U32.AND P0, PT, RZ, UR4, PT ;  /* 0x00000004ff007c0c */ /* 0x000fc8000bf05070 */
[----:B------:R-:W-:-:S13]  /*0e50*/  ISETP.NE.AND.EX P0, PT, RZ, UR5, PT, P0 ;  /* 0x00000005ff007c0c */ /* 0x000fda000bf05300 */
[----:B------:R-:W-:Y:S05]  /*0e60*/  @!P0 BRA `(.L_x_11) ;  /* 0x00000000001c8947 */ /* 0x000fea0003800000 */
[----:B------:R-:W0:Y:S02]  /*0e70*/  LDC.64 R4, c[0x0][0x598] ;  /* 0x00016600ff047b82 */ /* 0x000e240000000a00 */
[----:B0-----:R-:W2:Y:S02]  /*0e80*/  LDG.E.64 R4, desc[UR36][R4.64] ;  /* 0x0000002404047981 */ /* 0x001ea4000c1e1b00 */
[----:B--2---:R-:W-:-:S04]  /*0e90*/  ISETP.NE.U32.AND P0, PT, R4, RZ, PT ;  /* 0x000000ff0400720c */ /* 0x004fc80003f05070 */
[----:B------:R-:W-:-:S13]  /*0ea0*/  ISETP.NE.AND.EX P0, PT, R5, RZ, PT, P0 ;  /* 0x000000ff0500720c */ /* 0x000fda0003f05300 */
[----:B------:R-:W-:Y:S05]  /*0eb0*/  @!P0 BRA `(.L_x_11) ;  /* 0x0000000000088947 */ /* 0x000fea0003800000 */
[----:B------:R0:W5:Y:S01]  /*0ec0*/  LD.E R154, desc[UR36][R4.64] ;  /* 0x00000024049a7980 */ /* 0x000162000c101900 */
[----:B------:R-:W-:Y:S05]  /*0ed0*/  BRA `(.L_x_12) ;  /* 0x0000000000247947 */ /* 0x000fea0003800000 */
.L_x_11:
[----:B------:R-:W-:Y:S02]  /*0ee0*/  ULDC.64 UR4, c[0x0][0x588] ;  /* 0x0001620000047ab9 */ /* 0x000fe40000000a00 */
[----:B------:R-:W-:-:S04]  /*0ef0*/  ISETP.NE.U32.AND P0, PT, RZ, UR4, PT ;  /* 0x00000004ff007c0c */ /* 0x000fc8000bf05070 */
[----:B------:R-:W-:-:S13]  /*0f00*/  ISETP.NE.AND.EX P0, PT, RZ, UR5, PT, P0 ;  /* 0x00000005ff007c0c */ /* 0x000fda000bf05300 */
[----:B------:R-:W-:Y:S05]  /*0f10*/  @!P0 BRA `(.L_x_13) ;  /* 0x00000000000c8947 */ /* 0x000fea0003800000 */
[----:B------:R-:W0:Y:S02]  /*0f20*/  LDC.64 R154, c[0x0][0x588] ;  /* 0x00016200ff9a7b82 */ /* 0x000e240000000a00 */
[----:B0-----:R1:W5:Y:S01]  /*0f30*/  LDG.E R154, desc[UR36][R154.64] ;  /* 0x000000249a9a7981 */ /* 0x001362000c1e1900 */
[----:B------:R-:W-:Y:S05]  /*0f40*/  BRA `(.L_x_12) ;  /* 0x0000000000087947 */ /* 0x000fea0003800000 */
.L_x_13:
[----:B------:R-:W-:Y:S02]  /*0f50*/  ULDC UR4, c[0x0][0x580] ;  /* 0x0001600000047ab9 */ /* 0x000fe40000000800 */
[----:B------:R-:W-:-:S07]  /*0f60*/  IMAD.U32 R154, RZ, RZ, UR4 ;  /* 0x00000004ff9a7e24 */ /* 0x000fce000f8e00ff */
.L_x_12:
[----:B------:R-:W-:Y:S02]  /*0f70*/  ULDC.64 UR4, c[0x0][0x5a0] ;  /* 0x0001680000047ab9 */ /* 0x000fe40000000a00 */
[----:B------:R-:W-:-:S04]  /*0f80*/  ISETP.NE.U32.AND P0, PT, RZ, UR4, PT ;  /* 0x00000004ff007c0c */ /* 0x000fc8000bf05070 */
[----:B------:R-:W-:-:S13]  /*0f90*/  ISETP.NE.AND.EX P0, PT, RZ, UR5, PT, P0 ;  /* 0x00000005ff007c0c */ /* 0x000fda000bf05300 */
[----:B------:R-:W-:Y:S05]  /*0fa0*/  @!P0 BRA `(.L_x_14) ;  /* 0x00000000001c8947 */ /* 0x000fea0003800000 */
[----:B0-----:R-:W0:Y:S02]  /*0fb0*/  LDC.64 R4, c[0x0][0x5a0] ;  /* 0x00016800ff047b82 */ /* 0x001e240000000a00 */
[----:B0-----:R-:W2:Y:S02]  /*0fc0*/  LDG.E.64 R4, desc[UR36][R4.64] ;  /* 0x0000002404047981 */ /* 0x001ea4000c1e1b00 */
[----:B--2---:R-:W-:-:S04]  /*0fd0*/  ISETP.NE.U32.AND P0, PT, R4, RZ, PT ;  /* 0x000000ff0400720c */ /* 0x004fc80003f05070 */
[----:B------:R-:W-:-:S13]  /*0fe0*/  ISETP.NE.AND.EX P0, PT, R5, RZ, PT, P0 ;  /* 0x000000ff0500720c */ /* 0x000fda0003f05300 */
[----:B------:R-:W-:Y:S05]  /*0ff0*/  @!P0 BRA `(.L_x_14) ;  /* 0x0000000000088947 */ /* 0x000fea0003800000 */
[----:B-1----:R0:W5:Y:S01]  /*1000*/  LD.E R155, desc[UR36][R4.64] ;  /* 0x00000024049b7980 */ /* 0x002162000c101900 */
[----:B------:R-:W-:Y:S05]  /*1010*/  BRA `(.L_x_15) ;  /* 0x0000000000247947 */ /* 0x000fea0003800000 */
.L_x_14:
[----:B------:R-:W-:Y:S02]  /*1020*/  ULDC.64 UR4, c[0x0][0x590] ;  /* 0x0001640000047ab9 */ /* 0x000fe40000000a00 */
[----:B------:R-:W-:-:S04]  /*1030*/  ISETP.NE.U32.AND P0, PT, RZ, UR4, PT ;  /* 0x00000004ff007c0c */ /* 0x000fc8000bf05070 */
[----:B------:R-:W-:-:S13]  /*1040*/  ISETP.NE.AND.EX P0, PT, RZ, UR5, PT, P0 ;  /* 0x00000005ff007c0c */ /* 0x000fda000bf05300 */
[----:B------:R-:W-:Y:S05]  /*1050*/  @!P0 BRA `(.L_x_16) ;  /* 0x00000000000c8947 */ /* 0x000fea0003800000 */
[----:B0-----:R-:W1:Y:S02]  /*1060*/  LDC.64 R4, c[0x0][0x590] ;  /* 0x00016400ff047b82 */ /* 0x001e640000000a00 */
[----:B-1----:R1:W5:Y:S01]  /*1070*/  LDG.E R155, desc[UR36][R4.64] ;  /* 0x00000024049b7981 */ /* 0x002362000c1e1900 */
[----:B------:R-:W-:Y:S05]  /*1080*/  BRA `(.L_x_15) ;  /* 0x0000000000087947 */ /* 0x000fea0003800000 */
.L_x_16:
[----:B------:R-:W-:Y:S02]  /*1090*/  ULDC UR4, c[0x0][0x584] ;  /* 0x0001610000047ab9 */ /* 0x000fe40000000800 */
[----:B-1----:R-:W-:-:S07]  /*10a0*/  IMAD.U32 R155, RZ, RZ, UR4 ;  /* 0x00000004ff9b7e24 */ /* 0x002fce000f8e00ff */
.L_x_15:
[----:B------:R-:W-:-:S13]  /*10b0*/  LOP3.LUT P0, RZ, R0, 0xff, RZ, 0xc0, !PT ;  /* 0x000000ff00ff7812 */ /* 0x000fda000780c0ff */
[----:B------:R-:W-:Y:S05]  /*10c0*/  @!P0 EXIT ;  /* 0x000000000000894d */ /* 0x000fea0003800000 */
[----:B------:R-:W-:Y:S01]  /*10d0*/  ULDC UR4, c[0x0][0x28c] ;  /* 0x0000a30000047ab9 */ /* 0x000fe20000000800 */
[----:B------:R-:W-:Y:S01]  /*10e0*/  LOP3.LUT R164, R19, 0x1, RZ, 0xfc, !PT ;  /* 0x0000000113a47812 */ /* 0x000fe200078efcff */
[----:B------:R-:W-:Y:S01]  /*10f0*/  UIADD3 UR4, UR4, 0x7f, URZ ;  /* 0x0000007f04047890 */ /* 0x000fe2000fffe03f */
[----:B------:R-:W-:Y:S01]  /*1100*/  UMOV UR38, URZ ;  /* 0x0000003f00267c82 */ /* 0x000fe20008000000 */
[----:B------:R-:W-:Y:S02]  /*1110*/  UMOV UR39, URZ ;  /* 0x0000003f00277c82 */ /* 0x000fe40008000000 */
[----:B------:R-:W-:-:S04]  /*1120*/  USHF.R.S32.HI UR5, URZ, 0x1f, UR4 ;  /* 0x0000001f3f057899 */ /* 0x000fc80008011404 */
[----:B------:R-:W-:-:S04]  /*1130*/  ULEA.HI UR5, UR5, UR4, URZ, 0x7 ;  /* 0x0000000405057291 */ /* 0x000fc8000f8f383f */
[----:B------:R-:W-:-:S12]  /*1140*/  USHF.R.S32.HI UR40, URZ, 0x7, UR5 ;  /* 0x000000073f287899 */ /* 0x000fd80008011405 */
.L_x_288:
[----:B------:R-:W-:Y:S01]  /*1150*/  LOP3.LUT R0, R18, 0x80, RZ, 0xc0, !PT ;  /* 0x0000008012007812 */ /* 0x000fe200078ec0ff */
[----:B--2---:R-:W2:Y:S01]  /*1160*/  S2UR UR7, SR_CgaCtaId ;  /* 0x00000000000779c3 */ /* 0x004ea20000008800 */
[----:B------:R-:W-:Y:S02]  /*1170*/  UMOV UR6, 0x400 ;  /* 0x0000040000067882 */ /* 0x000fe40000000000 */
[----:B------:R-:W-:-:S06]  /*1180*/  SHF.R.U32.HI R0, RZ, 0x7, R0 ;  /* 0x00000007ff007819 */ /* 0x000fcc0000011600 */
[----:B---3--:R-:W3:Y:S01]  /*1190*/  SHFL.IDX PT, R0, R0, RZ, 0x1f ;  /* 0x00001fff00007589 */ /* 0x008ee200000e0000 */
[----:B--2---:R-:W-:Y:S01]  /*11a0*/  ULEA UR6, UR7, UR6, 0x18 ;  /* 0x0000000607067291 */ /* 0x004fe2000f8ec03f */
[----:B---3--:R-:W-:-:S13]  /*11b0*/  R2UR UR4, R0 ;  /* 0x00000000000472ca */ /* 0x008fda00000e0000 */
[----:B------:R-:W-:-:S04]  /*11c0*/  ULEA.HI UR5, UR4, UR4, URZ, 0x1 ;  /* 0x0000000404057291 */ /* 0x000fc8000f8f083f */
[----:B------:R-:W-:-:S04]  /*11d0*/  ULOP3.LUT UR5, UR5, 0x7fffe, URZ, 0xc0, !UPT ;  /* 0x0007fffe05057892 */ /* 0x000fc8000f8ec03f */
[----:B------:R-:W-:-:S03]  /*11e0*/  UIADD3 UR5, UR4, -UR5, URZ ;  /* 0x8000000504057290 */ /* 0x000fc6000fffe03f */
[----:B------:R-:W-:Y:S01]  /*11f0*/  ULDC UR4, c[0x0][0x28c] ;  /* 0x0000a30000047ab9 */ /* 0x000fe20000000800 */
[----:B------:R-:W-:Y:S01]  /*1200*/  ULEA UR5, UR5, UR6, 0xd ;  /* 0x0000000605057291 */ /* 0x000fe2000f8e683f */
[----:B------:R-:W-:-:S03]  /*1210*/  ISETP.LT.AND P0, PT, RZ, UR4, PT ;  /* 0x00000004ff007c0c */ /* 0x000fc6000bf01270 */
[----:B------:R-:W-:-:S04]  /*1220*/  UIADD3 UR5, UR5, 0x100, URZ ;  /* 0x0000010005057890 */ /* 0x000fc8000fffe03f */
[----:B------:R-:W-:-:S04]  /*1230*/  USHF.R.U32.HI UR5, URZ, 0x4, UR5 ;  /* 0x000000043f057899 */ /* 0x000fc80008011605 */
[----:B------:R-:W-:Y:S02]  /*1240*/  ULOP3.LUT UR41, UR5, 0x3fff, URZ, 0xc0, !UPT ;  /* 0x00003fff05297892 */ /* 0x000fe4000f8ec03f */
[----:B-1--45:R-:W-:Y:S10]  /*1250*/  @P0 BRA `(.L_x_17) ;  /* 0x0000000000400947 */ /* 0x032ff40003800000 */
[----:B------:R-:W-:Y:S01]  /*1260*/  MOV R0, 0x0 ;  /* 0x0000000000007802 */ /* 0x000fe20000000f00 */
[----:B------:R-:W-:Y:S01]  /*1270*/  ULDC.64 UR4, c[0x4][0x68] ;  /* 0x01001a0000047ab9 */ /* 0x000fe20000000a00 */
[----:B------:R-:W-:Y:S01]  /*1280*/  ULDC.64 UR6, c[0x4][0x8] ;  /* 0x0100020000067ab9 */ /* 0x000fe20000000a00 */
[----:B01----:R-:W-:Y:S01]  /*1290*/  IMAD.U32 R4, RZ, RZ, UR4 ;  /* 0x00000004ff047e24 */ /* 0x003fe2000f8e00ff */
[----:B------:R0:W1:Y:S01]  /*12a0*/  LDC.64 R14, c[0x4][R0] ;  /* 0x01000000000e7b82 */ /* 0x0000620000000a00 */
[----:B------:R-:W-:Y:S01]  /*12b0*/  IMAD.U32 R5, RZ, RZ, UR5 ;  /* 0x00000005ff057e24 */ /* 0x000fe2000f8e00ff */
[----:B------:R-:W-:Y:S01]  /*12c0*/  ULDC.64 UR4, c[0x4][0x70] ;  /* 0x01001c0000047ab9 */ /* 0x000fe20000000a00 */
[----:B------:R-:W-:Y:S01]  /*12d0*/  IMAD.U32 R10, RZ, RZ, UR6 ;  /* 0x00000006ff0a7e24 */ /* 0x000fe2000f8e00ff */
[----:B------:R-:W-:Y:S01]  /*12e0*/  MOV R11, UR7 ;  /* 0x00000007000b7c02 */ /* 0x000fe20008000f00 */
[----:B------:R-:W-:Y:S02]  /*12f0*/  IMAD.U32 R6, RZ, RZ, UR4 ;  /* 0x00000004ff067e24 */ /* 0x000fe4000f8e00ff */
[----:B------:R-:W-:-:S02]  /*1300*/  IMAD.U32 R7, RZ, RZ, UR5 ;  /* 0x00000005ff077e24 */ /* 0x000fc4000f8e00ff */
[----:B------:R-:W-:Y:S02]  /*1310*/  IMAD.MOV.U32 R8, RZ, RZ, 0x1e1 ;  /* 0x000001e1ff087424 */ /* 0x000fe400078e00ff */
[----:B------:R-:W-:Y:S02]  /*1320*/  IMAD.MOV.U32 R12, RZ, RZ, 0x1 ;  /* 0x00000001ff0c7424 */ /* 0x000fe400078e00ff */
[----:B0-----:R-:W-:-:S07]  /*1330*/  IMAD.MOV.U32 R13, RZ, RZ, RZ ;  /* 0x000000ffff0d7224 */ /* 0x001fce00078e00ff */
[----:B------:R-:W-:-:S07]  /*1340*/  LEPC R20, `(.L_x_17) ;  /* 0x000000001014794e */ /* 0x000fce0000000000 */
[----:B-1---5:R-:W-:Y:S05]  /*1350*/  CALL.ABS.NOINC R14 ;  /* 0x000000000e007343 */ /* 0x022fea0003c00000 */
.L_x_17:
[----:B------:R-:W-:-:S13]  /*1360*/  ISETP.NE.AND P0, PT, R164, 0x3, PT ;  /* 0x00000003a400780c */ /* 0x000fda0003f05270 */
[----:B------:R-:W-:Y:S05]  /*1370*/  @!P0 BRA `(.L_x_18) ;  /* 0x0000000000048947 */ /* 0x000fea0003800000 */
[----:B------:R-:W-:Y:S01]  /*1380*/  BPT.TRAP 0x1 ;  /* 0x000000040000795c */ /* 0x000fe20000300000 */
.L_x_18:
[----:B------:R-:W2:Y:S01]  /*1390*/  S2UR UR5, SR_CgaCtaId ;  /* 0x00000000000579c3 */ /* 0x000ea20000008800 */
[----:B------:R-:W-:Y:S01]  /*13a0*/  UMOV UR4, 0x400 ;  /* 0x0000040000047882 */ /* 0x000fe20000000000 */
[----:B------:R-:W-:Y:S02]  /*13b0*/  IMAD.U32 R0, RZ, RZ, UR38 ;  /* 0x00000026ff007e24 */ /* 0x000fe4000f8e00ff */
[----:B------:R-:W-:-:S03]  /*13c0*/  IMAD.U32 R3, RZ, RZ, UR39 ;  /* 0x00000027ff037e24 */ /* 0x000fc6000f8e00ff */
[----:B------:R-:W-:Y:S01]  /*13d0*/  SHF.L.U32 R0, R0, 0x1f, RZ ;  /* 0x0000001f00007819 */ /* 0x000fe200000006ff */
[----:B--2---:R-:W-:-:S06]  /*13e0*/  ULEA UR4, UR5, UR4, 0x18 ;  /* 0x0000000405047291 */ /* 0x004fcc000f8ec03f */
[----:B------:R-:W-:-:S04]  /*13f0*/  IMAD.U32 R6, RZ, RZ, UR4 ;  /* 0x00000004ff067e24 */ /* 0x000fc8000f8e00ff */
[----:B------:R-:W-:-:S04]  /*1400*/  IMAD R3, R3, 0x8, R6 ;  /* 0x0000000803037824 */ /* 0x000fc800078e0206 */
[----:B------:R2:W3:Y:S01]  /*1410*/  SYNCS.PHASECHK.TRANS64.TRYWAIT P1, [R3+URZ], R0 ;  /* 0x00000000030075a7 */ /* 0x0004e2000802017f */
[----:B------:R-:W-:Y:S05]  /*1420*/  @!P0 BRA `(.L_x_19) ;  /* 0x0000000000048947 */ /* 0x000fea0003800000 */
[----:B------:R-:W-:Y:S01]  /*1430*/  BPT.TRAP 0x1 ;  /* 0x000000040000795c */ /* 0x000fe20000300000 */
.L_x_19:
[----:B---3--:R-:W-:Y:S05]  /*1440*/  @P1 BRA `(.L_x_20) ;  /* 0x0000000000081947 */ /* 0x008fea0003800000 */
[----:B------:R-:W3:Y:S02]  /*1450*/  SYNCS.PHASECHK.TRANS64.TRYWAIT P1, [R3+URZ], R0 ;  /* 0x00000000030075a7 */ /* 0x000ee4000802017f */
[----:B---3--:R-:W-:Y:S05]  /*1460*/  @!P1 BRA `(.L_x_21) ;  /* 0x000000b400649947 */ /* 0x008fea0003800000 */
.L_x_20:
[----:B------:R-:W-:-:S04]  /*1470*/  UISETP.LT.AND UP0, UPT, UR40, 0x1, UPT ;  /* 0x000000012800788c */ /* 0x000fc8000bf01270 */
[----:B------:R-:W-:-:S06]  /*1480*/  USEL UR4, UR40, 0x1, UP0 ;  /* 0x0000000128047887 */ /* 0x000fcc0008000000 */
[----:B--23--:R-:W-:Y:S01]  /*1490*/  IMAD.U32 R0, RZ, RZ, UR4 ;  /* 0x00000004ff007e24 */ /* 0x00cfe2000f8e00ff */
[----:B------:R-:W-:Y:S05]  /*14a0*/  WARPSYNC.ALL ;  /* 0x0000000000007948 */ /* 0x000fea0003800000 */
[----:B------:R-:W-:-:S04]  /*14b0*/  IADD3 R0, -R0, UR40, RZ ;  /* 0x0000002800007c10 */ /* 0x000fc8000fffe1ff */
[----:B------:R-:W-:Y:S02]  /*14c0*/  ISETP.GE.AND P1, PT, R0, 0x1, PT ;  /* 0x000000010000780c */ /* 0x000fe40003f26270 */
[----:B------:R-:W-:Y:S01]  /*14d0*/  R2UR UR4, R6 ;  /* 0x00000000060472ca */ /* 0x000fe200000e0000 */
[----:B------:R-:W-:Y:S01]  /*14e0*/  WARPGROUP.ARRIVE ;  /* 0x00000000000079c5 */ /* 0x000fe20000000000 */
[----:B------:R-:W-:Y:S01]  /*14f0*/  UMOV UR9, 0x40000040 ;  /* 0x4000004000097882 */ /* 0x000fe20000000000 */
[----:B------:R-:W-:Y:S01]  /*1500*/  UMOV UR11, 0x40000040 ;  /* 0x40000040000b7882 */ /* 0x000fe20000000000 */
[----:B------:R-:W-:Y:S01]  /*1510*/  UMOV UR13, 0x40000040 ;  /* 0x40000040000d7882 */ /* 0x000fe20000000000 */
[----:B------:R-:W-:-:S08]  /*1520*/  UMOV UR15, UR11 ;  /* 0x0000000b000f7c82 */ /* 0x000fd00008000000 */
[----:B------:R-:W-:-:S04]  /*1530*/  UIADD3 UR4, UR4, 0x20100, URZ ;  /* 0x0002010004047890 */ /* 0x000fc8000fffe03f */
[----:B------:R-:W-:-:S04]  /*1540*/  USHF.R.U32.HI UR4, URZ, 0x4, UR4 ;  /* 0x000000043f047899 */ /* 0x000fc80008011604 */
[----:B------:R-:W-:Y:S02]  /*1550*/  ULOP3.LUT UR5, UR4, 0x3fff, URZ, 0xc0, !UPT ;  /* 0x00003fff04057892 */ /* 0x000fe4000f8ec03f */
[----:B------:R-:W-:Y:S02]  /*1560*/  ULOP3.LUT UR4, UR41, 0x10000, URZ, 0xfc, !UPT ;  /* 0x0001000029047892 */ /* 0x000fe4000f8efc3f */
[----:B------:R-:W-:Y:S02]  /*1570*/  ULOP3.LUT UR5, UR5, 0x10000, URZ, 0xfc, !UPT ;  /* 0x0001000005057892 */ /* 0x000fe4000f8efc3f */
[----:B------:R-:W-:Y:S02]  /*1580*/  ULEA UR8, UR39, UR4, 0xc ;  /* 0x0000000427087291 */ /* 0x000fe4000f8e603f */
[----:B------:R-:W-:Y:S02]  /*1590*/  ULEA UR6, UR39, UR5, 0xb ;  /* 0x0000000527067291 */ /* 0x000fe4000f8e583f */
[----:B------:R-:W-:-:S05]  /*15a0*/  UIADD3 UR12, UR8, 0x400, URZ ;  /* 0x00000400080c7890 */ /* 0x000fca000fffe03f */
[----:B------:R-:W-:Y:S02]  /*15b0*/  UMOV UR10, UR6 ;  /* 0x00000006000a7c82 */ /* 0x000fe40008000000 */
[----:B------:R-:W-:Y:S01]  /*15c0*/  HGMMA.64x128x16.F32.BF16 R88, gdesc[UR8], RZ, !UPT, gsb0 ;  /* 0x01e00000085879f0 */ /* 0x000fe2000c0018ff */
[----:B------:R-:W-:Y:S02]  /*15d0*/  UMOV UR14, UR10 ;  /* 0x0000000a000e7c82 */ /* 0x000fe40008000000 */
[----:B------:R-:W-:Y:S02]  /*15e0*/  WARPGROUP.DEPBAR.LE gsb0, 0x0 ;  /* 0x00008000000079c5 */ /* 0x000fe40000010000 */
[----:B------:R-:W-:-:S07]  /*15f0*/  WARPGROUP.ARRIVE ;  /* 0x00000000000079c5 */ /* 0x000fce0000000000 */
[----:B------:R-:W-:Y:S01]  /*1600*/  HGMMA.64x128x16.F32.BF16 R24, gdesc[UR12], RZ, !UPT, gsb0 ;  /* 0x01e000000c1879f0 */ /* 0x000fe2000c0018ff */
[----:B------:R-:W-:Y:S02]  /*1610*/  UIADD3 UR12, UR8, 0x2, URZ ;  /* 0x00000002080c7890 */ /* 0x000fe4000fffe03f */
[----:B------:R-:W-:Y:S01]  /*1620*/  UIADD3 UR14, UR6, 0x2, URZ ;  /* 0x00000002060e7890 */ /* 0x000fe2000fffe03f */
[----:B------:R-:W-:Y:S01]  /*1630*/  UMOV UR13, 0x40000040 ;  /* 0x40000040000d7882 */ /* 0x000fe20000000000 */
[----:B------:R-:W-:Y:S01]  /*1640*/  UMOV UR15, 0x40000040 ;  /* 0x40000040000f7882 */ /* 0x000fe20000000000 */
[----:B------:R-:W-:Y:S02]  /*1650*/  WARPGROUP.DEPBAR.LE gsb0, 0x0 ;  /* 0x00008000000079c5 */ /* 0x000fe40000010000 */
[----:B------:R-:W-:-:S06]  /*1660*/  WARPGROUP.ARRIVE ;  /* 0x00000000000079c5 */ /* 0x000fcc0000000000 */
[----:B------:R-:W-:Y:S01]  /*1670*/  HGMMA.64x128x16.F32.BF16 R88, gdesc[UR12], R88, gsb0 ;  /* 0x01e000000c5879f0 */ /* 0x000fe20008001858 */
[----:B------:R-:W-:Y:S01]  /*1680*/  UIADD3 UR12, UR8, 0x402, URZ ;  /* 0x00000402080c7890 */ /* 0x000fe2000fffe03f */
[----:B------:R-:W-:Y:S01]  /*1690*/  UMOV UR13, 0x40000040 ;  /* 0x40000040000d7882 */ /* 0x000fe20000000000 */
[----:B------:R-:W-:Y:S02]  /*16a0*/  WARPGROUP.DEPBAR.LE gsb0, 0x0 ;  /* 0x00008000000079c5 */ /* 0x000fe40000010000 */
[----:B------:R-:W-:-:S07]  /*16b0*/  WARPGROUP.ARRIVE ;  /* 0x00000000000079c5 */ /* 0x000fce0000000000 */
[----:B------:R-:W-:Y:S01]  /*16c0*/  HGMMA.64x128x16.F32.BF16 R24, gdesc[UR12], R24, gsb0 ;  /* 0x01e000000c1879f0 */ /* 0x000fe20008001818 */
        /* <DEDUP_REMOVED lines=71> */
[----:B------:R-:W-:Y:S03]  /*1b40*/  HGMMA.64x128x16.F32.BF16 R24, gdesc[UR12], R24, gsb0 ;  /* 0x01e000000c1879f0 */ /* 0x000fe60008001818 */
[----:B------:R-:W-:Y:S02]  /*1b50*/  WARPGROUP.DEPBAR.LE gsb0, 0x0 ;  /* 0x00008000000079c5 */ /* 0x000fe40000010000 */
[----:B------:R-:W-:Y:S05]  /*1b60*/  @!P1 BRA `(.L_x_22) ;  /* 0x0000000800349947 */ /* 0x000fea0003800000 */
[----:B------:R-:W-:Y:S02]  /*1b70*/  UIADD3 UR6, UR39, 0x1, URZ ;  /* 0x0000000127067890 */ /* 0x000fe4000fffe03f */
[----:B------:R-:W-:Y:S02]  /*1b80*/  IMAD.U32 R3, RZ, RZ, UR39 ;  /* 0x00000027ff037e24 */ /* 0x000fe4000f8e00ff */
[----:B------:R-:W-:-:S04]  /*1b90*/  UISETP.NE.AND UP0, UPT, UR6, 0x2, UPT ;  /* 0x000000020600788c */ /* 0x000fc8000bf05270 */
[----:B------:R-:W-:Y:S02]  /*1ba0*/  USEL UR7, URZ, 0x1, UP0 ;  /* 0x000000013f077887 */ /* 0x000fe40008000000 */
[----:B------:R-:W-:Y:S02]  /*1bb0*/  USEL UR6, UR6, URZ, UP0 ;  /* 0x0000003f06067287 */ /* 0x000fe40008000000 */
[----:B------:R-:W-:-:S06]  /*1bc0*/  ULOP3.LUT UR7, UR38, UR7, URZ, 0x3c, !UPT ;  /* 0x0000000726077292 */ /* 0x000fcc000f8e3c3f */
[----:B------:R-:W-:-:S07]  /*1bd0*/  IMAD.U32 R7, RZ, RZ, UR7 ;  /* 0x00000007ff077e24 */ /* 0x000fce000f8e00ff */
.L_x_29:
[----:B------:R-:W-:Y:S05]  /*1be0*/  @!P0 BRA `(.L_x_23) ;  /* 0x0000000000048947 */ /* 0x000fea0003800000 */
[----:B------:R-:W-:Y:S01]  /*1bf0*/  BPT.TRAP 0x1 ;  /* 0x000000040000795c */ /* 0x000fe20000300000 */
.L_x_23:
[----:B------:R-:W2:Y:S01]  /*1c00*/  S2UR UR8, SR_CgaCtaId ;  /* 0x00000000000879c3 */ /* 0x000ea20000008800 */
[----:B------:R-:W-:Y:S01]  /*1c10*/  UMOV UR7, 0x400 ;  /* 0x0000040000077882 */ /* 0x000fe20000000000 */
[----:B01----:R-:W-:Y:S02]  /*1c20*/  MOV R5, UR6 ;  /* 0x0000000600057c02 */ /* 0x003fe40008000f00 */
[----:B------:R-:W-:Y:S01]  /*1c30*/  SHF.L.U32 R4, R7, 0x1f, RZ ;  /* 0x0000001f07047819 */ /* 0x000fe200000006ff */
[----:B--2---:R-:W-:-:S06]  /*1c40*/  ULEA UR7, UR8, UR7, 0x18 ;  /* 0x0000000708077291 */ /* 0x004fcc000f8ec03f */
[----:B------:R-:W-:-:S04]  /*1c50*/  IMAD.U32 R6, RZ, RZ, UR7 ;  /* 0x00000007ff067e24 */ /* 0x000fc8000f8e00ff */
[----:B------:R-:W-:-:S04]  /*1c60*/  IMAD R5, R5, 0x8, R6 ;  /* 0x0000000805057824 */ /* 0x000fc800078e0206 */
[----:B------:R0:W1:Y:S01]  /*1c70*/  SYNCS.PHASECHK.TRANS64.TRYWAIT P1, [R5+URZ], R4 ;  /* 0x00000004050075a7 */ /* 0x000062000802017f */
[----:B------:R-:W-:Y:S05]  /*1c80*/  @!P0 BRA `(.L_x_24) ;  /* 0x0000000000048947 */ /* 0x000fea0003800000 */
[----:B------:R-:W-:Y:S01]  /*1c90*/  BPT.TRAP 0x1 ;  /* 0x000000040000795c */ /* 0x000fe20000300000 */
.L_x_24:
[----:B-1----:R-:W-:Y:S05]  /*1ca0*/  @P1 BRA `(.L_x_25) ;  /* 0x0000000000081947 */ /* 0x002fea0003800000 */
[----:B------:R-:W1:Y:S02]  /*1cb0*/  SYNCS.PHASECHK.TRANS64.TRYWAIT P1, [R5+URZ], R4 ;  /* 0x00000004050075a7 */ /* 0x000e64000802017f */
[----:B-1----:R-:W-:Y:S05]  /*1cc0*/  @!P1 BRA `(.L_x_26) ;  /* 0x000000ac00609947 */ /* 0x002fea0003800000 */
.L_x_25:
[----:B------:R-:W-:Y:S01]  /*1cd0*/  ULEA UR10, UR6, UR4, 0xc ;  /* 0x00000004060a7291 */ /* 0x000fe2000f8e603f */
[----:B------:R-:W-:Y:S01]  /*1ce0*/  WARPGROUP.ARRIVE ;  /* 0x00000000000079c5 */ /* 0x000fe20000000000 */
[----:B------:R-:W-:Y:S01]  /*1cf0*/  ULEA UR8, UR6, UR5, 0xb ;  /* 0x0000000506087291 */ /* 0x000fe2000f8e583f */
[----:B------:R-:W-:Y:S01]  /*1d00*/  UMOV UR13, 0x40000040 ;  /* 0x40000040000d7882 */ /* 0x000fe20000000000 */
[----:B------:R-:W-:-:S03]  /*1d10*/  UMOV UR15, 0x40000040 ;  /* 0x40000040000f7882 */ /* 0x000fc60000000000 */
[----:B------:R-:W-:Y:S02]  /*1d20*/  UMOV UR12, UR10 ;  /* 0x0000000a000c7c82 */ /* 0x000fe40008000000 */
[----:B------:R-:W-:Y:S02]  /*1d30*/  UMOV UR14, UR8 ;  /* 0x00000008000e7c82 */ /* 0x000fe40008000000 */
        /* <DEDUP_REMOVED lines=92> */
[----:B------:R-:W-:Y:S01]  /*2300*/  BPT.TRAP 0x1 ;  /* 0x000000040000795c */ /* 0x000fe20000300000 */
.L_x_27:
[----:B------:R-:W-:-:S13]  /*2310*/  ISETP.NE.AND P1, PT, R156, RZ, PT ;  /* 0x000000ff9c00720c */ /* 0x000fda0003f25270 */
[----:B01----:R-:W-:-:S04]  /*2320*/  @P1 IMAD R4, R3, 0x8, R6 ;  /* 0x0000000803041824 */ /* 0x003fc800078e0206 */
[----:B------:R-:W-:-:S05]  /*2330*/  @P1 VIADD R5, R4, 0x10 ;  /* 0x0000001004051836 */ /* 0x000fca0000000000 */
[----:B------:R-:W-:-:S04]  /*2340*/  @P1 PRMT R5, R22, 0x654, R5 ;  /* 0x0000065416051816 */ /* 0x000fc80000000005 */
[----:B------:R0:W-:Y:S01]  /*2350*/  @P1 SYNCS.ARRIVE.TRANS64.RED.A1T0 RZ, [R5+URZ], RZ ;  /* 0x000000ff05ff19a7 */ /* 0x0001e2000810043f */
[----:B------:R-:W-:-:S13]  /*2360*/  ISETP.GT.U32.AND P1, PT, R19, 0x1, PT ;  /* 0x000000011300780c */ /* 0x000fda0003f24070 */
[----:B0-----:R-:W-:Y:S05]  /*2370*/  @P1 BRA `(.L_x_28) ;  /* 0x0000000000041947 */ /* 0x001fea0003800000 */
[----:B------:R-:W-:Y:S01]  /*2380*/  BPT.TRAP 0x1 ;  /* 0x000000040000795c */ /* 0x000fe20000300000 */
.L_x_28:
[----:B------:R-:W-:Y:S01]  /*2390*/  UIADD3 UR6, UR6, 0x1, URZ ;  /* 0x0000000106067890 */ /* 0x000fe2000fffe03f */
[C---:B------:R-:W-:Y:S01]  /*23a0*/  ISETP.GT.AND P2, PT, R0.reuse, 0x1, PT ;  /* 0x000000010000780c */ /* 0x040fe20003f44270 */
[----:B------:R-:W-:Y:S02]  /*23b0*/  VIADD R3, R3, 0x1 ;  /* 0x0000000103037836 */ /* 0x000fe40000000000 */
[----:B------:R-:W-:Y:S01]  /*23c0*/  UISETP.NE.AND UP0, UPT, UR6, 0x2, UPT ;  /* 0x000000020600788c */ /* 0x000fe2000bf05270 */
[----:B------:R-:W-:Y:S02]  /*23d0*/  VIADD R0, R0, 0xffffffff ;  /* 0xffffffff00007836 */ /* 0x000fe40000000000 */
[C---:B------:R-:W-:Y:S01]  /*23e0*/  ISETP.NE.AND P1, PT, R3.reuse, 0x2, PT ;  /* 0x000000020300780c */ /* 0x040fe20003f25270 */
[----:B------:R-:W-:Y:S02]  /*23f0*/  USEL UR7, URZ, 0x1, UP0 ;  /* 0x000000013f077887 */ /* 0x000fe40008000000 */
[----:B------:R-:W-:Y:S01]  /*2400*/  USEL UR6, UR6, URZ, UP0 ;  /* 0x0000003f06067287 */ /* 0x000fe20008000000 */
[----:B------:R-:W-:-:S03]  /*2410*/  SEL R3, R3, RZ, P1 ;  /* 0x000000ff03037207 */ /* 0x000fc60000800000 */
[----:B------:R-:W-:Y:S01]  /*2420*/  LOP3.LUT R7, R7, UR7, RZ, 0x3c, !PT ;  /* 0x0000000707077c12 */ /* 0x000fe2000f8e3cff */
[----:B------:R-:W-:Y:S07]  /*2430*/  @P2 BRA `(.L_x_29) ;  /* 0xfffffff400e82947 */ /* 0x000fee000383ffff */
.L_x_22:
[----:B------:R-:W2:Y:S02]  /*2440*/  LDC R0, c[0x0][0x28c] ;  /* 0x0000a300ff007b82 */ /* 0x000ea40000000800 */
[----:B--2---:R-:W-:-:S13]  /*2450*/  ISETP.GE.AND P1, PT, R0, 0x1, PT ;  /* 0x000000010000780c */ /* 0x004fda0003f26270 */
[----:B------:R-:W-:Y:S05]  /*2460*/  @!P1 BRA `(.L_x_30) ;  /* 0x0000000000409947 */ /* 0x000fea0003800000 */
[----:B------:R-:W-:Y:S05]  /*2470*/  @!P0 BRA `(.L_x_31) ;  /* 0x0000000000048947 */ /* 0x000fea0003800000 */
[----:B------:R-:W-:Y:S01]  /*2480*/  BPT.TRAP 0x1 ;  /* 0x000000040000795c */ /* 0x000fe20000300000 */
.L_x_31:
[----:B------:R-:W-:Y:S01]  /*2490*/  ISETP.NE.AND P0, PT, R156, RZ, PT ;  /* 0x000000ff9c00720c */ /* 0x000fe20003f05270 */
[----:B------:R-:W-:-:S12]  /*24a0*/  UISETP.LT.AND UP1, UPT, UR40, 0x1, UPT ;  /* 0x000000012800788c */ /* 0x000fd8000bf21270 */
[----:B------:R-:W-:-:S05]  /*24b0*/  VOTEU.ANY UP0, P0 ;  /* 0x00000000003f7886 */ /* 0x000fca0000000100 */
[----:B------:R-:W-:-:S04]  /*24c0*/  @UP0 USEL UR4, UR40, 0x1, UP1 ;  /* 0x0000000128040887 */ /* 0x000fc80008800000 */
[----:B------:R-:W-:-:S06]  /*24d0*/  @UP0 UIADD3 UR4, UR39, UR40, -UR4 ;  /* 0x0000002827040290 */ /* 0x000fcc000fffe804 */
[----:B------:R-:W-:-:S04]  /*24e0*/  IMAD.U32 R0, RZ, RZ, UR4 ;  /* 0x00000004ff007e24 */ /* 0x000fc8000f8e00ff */
[----:B------:R-:W-:-:S05]  /*24f0*/  @P0 IMAD.SHL.U32 R0, R0, 0x8, RZ ;  /* 0x0000000800000824 */ /* 0x000fca00078e00ff */
[----:B------:R-:W-:-:S04]  /*2500*/  @P0 LOP3.LUT R0, R0, 0x8, RZ, 0xc0, !PT ;  /* 0x0000000800000812 */ /* 0x000fc800078ec0ff */
[----:B------:R-:W-:-:S04]  /*2510*/  @P0 IADD3 R3, R6, 0x10, R0 ;  /* 0x0000001006030810 */ /* 0x000fc80007ffe000 */
[----:B------:R-:W-:-:S04]  /*2520*/  @P0 PRMT R3, R22, 0x654, R3 ;  /* 0x0000065416030816 */ /* 0x000fc80000000003 */
[----:B------:R2:W-:Y:S01]  /*2530*/  @P0 SYNCS.ARRIVE.TRANS64.RED.A1T0 RZ, [R3+URZ], RZ ;  /* 0x000000ff03ff09a7 */ /* 0x0005e2000810043f */
[----:B------:R-:W-:-:S13]  /*2540*/  ISETP.GT.U32.AND P0, PT, R19, 0x1, PT ;  /* 0x000000011300780c */ /* 0x000fda0003f04070 */
[----:B--2---:R-:W-:Y:S05]  /*2550*/  @P0 BRA `(.L_x_30) ;  /* 0x0000000000040947 */ /* 0x004fea0003800000 */
[----:B------:R-:W-:Y:S01]  /*2560*/  BPT.TRAP 0x1 ;  /* 0x000000040000795c */ /* 0x000fe20000300000 */
.L_x_30:
[----:B------:R-:W2:Y:S01]  /*2570*/  LDC R6, c[0x0][0x288] ;  /* 0x0000a200ff067b82 */ /* 0x000ea20000000800 */
[--C-:B------:R-:W-:Y:S01]  /*2580*/  SHF.R.U32.HI R0, RZ, 0x2, R18.reuse ;  /* 0x00000002ff007819 */ /* 0x100fe20000011612 */
[----:B------:R-:W-:Y:S01]  /*2590*/  UIADD3 UR39, UR40, UR39, URZ ;  /* 0x0000002728277290 */ /* 0x000fe2000fffe03f */
[----:B01----:R-:W-:Y:S01]  /*25a0*/  SHF.R.U32.HI R5, RZ, 0x7, R18 ;  /* 0x00000007ff057819 */ /* 0x003fe20000011612 */
[----:B------:R-:W-:Y:S01]  /*25b0*/  IMAD.SHL.U32 R11, R153, 0x80, RZ ;  /* 0x00000080990b7824 */ /* 0x000fe200078e00ff */
[----:B------:R-:W-:Y:S01]  /*25c0*/  LOP3.LUT R3, R0, 0x7, RZ, 0xc0, !PT ;  /* 0x0000000700037812 */ /* 0x000fe200078ec0ff */
[----:B------:R-:W-:Y:S01]  /*25d0*/  USHF.R.U32.HI UR4, URZ, 0x1, UR39 ;  /* 0x000000013f047899 */ /* 0x000fe20008011627 */
[----:B------:R-:W-:Y:S01]  /*25e0*/  LOP3.LUT R4, R18, 0x60, RZ, 0xc0, !PT ;  /* 0x0000006012047812 */ /* 0x000fe200078ec0ff */
[----:B------:R-:W-:Y:S01]  /*25f0*/  ULDC UR8, c[0x0][0x284] ;  /* 0x0000a10000087ab9 */ /* 0x000fe20000000800 */
[----:B------:R-:W-:Y:S01]  /*2600*/  LOP3.LUT R0, R5, 0x1, RZ, 0xc0, !PT ;  /* 0x0000000105007812 */ /* 0x000fe200078ec0ff */
[----:B------:R-:W-:Y:S01]  /*2610*/  ULOP3.LUT UR4, UR4, 0x1, URZ, 0xc0, !UPT ;  /* 0x0000000104047892 */ /* 0x000fe2000f8ec03f */
[----:B------:R-:W-:Y:S01]  /*2620*/  SHF.R.U32.HI R8, RZ, 0x1, R4 ;  /* 0x00000001ff087819 */ /* 0x000fe20000011604 */
[----:B------:R-:W-:Y:S01]  /*2630*/  UISETP.GT.U32.AND UP1, UPT, UR39, 0x1, UPT ;  /* 0x000000012700788c */ /* 0x000fe2000bf24070 */
[----:B------:R-:W-:Y:S01]  /*2640*/  SHF.R.S32.HI R15, RZ, 0x1f, R23 ;  /* 0x0000001fff0f7819 */ /* 0x000fe20000011417 */
[----:B------:R-:W-:Y:S01]  /*2650*/  IMAD.SHL.U32 R4, R0, 0x40, RZ ;  /* 0x0000004000047824 */ /* 0x000fe200078e00ff */
[----:B------:R-:W-:Y:S01]  /*2660*/  IADD3 R5, RZ, -R8, -R3 ;  /* 0x80000008ff057210 */ /* 0x000fe20007ffe803 */
[----:B------:R-:W-:Y:S01]  /*2670*/  UISETP.NE.U32.AND UP0, UPT, UR4, 0x1, UPT ;  /* 0x000000010400788c */ /* 0x000fe2000bf05070 */
[----:B------:R-:W-:-:S02]  /*2680*/  ULDC.64 UR6, c[0x0][0x5d0] ;  /* 0x0001740000067ab9 */ /* 0x000fc40000000a00 */
[----:B------:R-:W-:Y:S01]  /*2690*/  LOP3.LUT R165, R4, 0x40, R3, 0xe2, !PT ;  /* 0x0000004004a57812 */ /* 0x000fe200078ee203 */
[----:B------:R-:W-:Y:S01]  /*26a0*/  IMAD R157, R0, -0x40, R5 ;  /* 0xffffffc0009d7824 */ /* 0x000fe200078e0205 */
[----:B------:R-:W-:Y:S01]  /*26b0*/  LOP3.LUT R3, R18, 0x3, RZ, 0xc0, !PT ;  /* 0x0000000312037812 */ /* 0x000fe200078ec0ff */
[----:B------:R-:W-:Y:S01]  /*26c0*/  IMAD.SHL.U32 R0, R152, 0x100, RZ ;  /* 0x0000010098007824 */ /* 0x000fe200078e00ff */
[----:B------:R-:W-:Y:S01]  /*26d0*/  UISETP.LT.U32.AND UP1, UPT, UR40, 0x2, UP1 ;  /* 0x000000022800788c */ /* 0x000fe20008f21070 */
[----:B--2---:R-:W-:Y:S01]  /*26e0*/  ISETP.GE.AND P0, PT, R11, R6, PT ;  /* 0x000000060b00720c */ /* 0x004fe20003f06270 */
[----:B------:R-:W-:Y:S01]  /*26f0*/  UISETP.GT.U32.AND UP0, UPT, UR40, 0x1, !UP0 ;  /* 0x000000012800788c */ /* 0x000fe2000c704070 */
[----:B------:R-:W-:Y:S01]  /*2700*/  IMAD R10, R3, -0x2, R6 ;  /* 0xfffffffe030a7824 */ /* 0x000fe200078e0206 */
[----:B------:R-:W-:Y:S01]  /*2710*/  SHF.L.U32 R6, R18, 0x1, RZ ;  /* 0x0000000112067819 */ /* 0x000fe200000006ff */
[----:B------:R-:W-:Y:S01]  /*2720*/  IMAD R4, R15, UR6, RZ ;  /* 0x000000060f047c24 */ /* 0x000fe2000f8e02ff */
[----:B------:R-:W-:Y:S01]  /*2730*/  ISETP.GE.OR P0, PT, R0, UR8, P0 ;  /* 0x0000000800007c0c */ /* 0x000fe20008706670 */
[----:B------:R-:W-:Y:S01]  /*2740*/  USEL UR5, URZ, 0x1, !UP1 ;  /* 0x000000013f057887 */ /* 0x000fe2000c800000 */
[----:B------:R-:W-:Y:S01]  /*2750*/  LOP3.LUT R6, R11, 0x6, R6, 0xf8, !PT ;  /* 0x000000060b067812 */ /* 0x000fe200078ef806 */
[----:B------:R-:W-:Y:S01]  /*2760*/  USEL UR4, URZ, 0x1, !UP0 ;  /* 0x000000013f047887 */ /* 0x000fe2000c000000 */
[----:B------:R-:W-:Y:S01]  /*2770*/  IMAD.WIDE R152, R152, 0x100, RZ ;  /* 0x0000010098987825 */ /* 0x000fe200078e02ff */
[----:B------:R-:W-:Y:S01]  /*2780*/  ULOP3.LUT UR39, UR39, 0x1, URZ, 0xc0, !UPT ;  /* 0x0000000127277892 */ /* 0x000fe2000f8ec03f */
[----:B------:R-:W-:Y:S01]  /*2790*/  SHF.R.S32.HI R7, RZ, 0x1f, R6 ;  /* 0x0000001fff077819 */ /* 0x000fe20000011406 */
[----:B------:R-:W-:Y:S01]  /*27a0*/  ULOP3.LUT UR38, UR4, UR38, UR5, 0x96, !UPT ;  /* 0x0000002604267292 */ /* 0x000fe2000f8e9605 */
[C---:B------:R-:W-:Y:S01]  /*27b0*/  IMAD R9, R23.reuse, UR7, R4 ;  /* 0x0000000717097c24 */ /* 0x040fe2000f8e0204 */
[----:B------:R-:W-:Y:S01]  /*27c0*/  IADD3 R157, -R0, UR8, R157 ;  /* 0x00000008009d7c10 */ /* 0x000fe2000fffe19d */
[----:B------:R-:W-:Y:S01]  /*27d0*/  IMAD.IADD R0, R10, 0x1, -R11 ;  /* 0x000000010a007824 */ /* 0x000fe200078e0a0b */
[----:B------:R-:W-:Y:S01]  /*27e0*/  LOP3.LUT R165, R152, R165, R8, 0xfe, !PT ;  /* 0x000000a598a57212 */ /* 0x000fe200078efe08 */
[----:B------:R-:W-:-:S04]  /*27f0*/  IMAD.WIDE.U32 R4, R23, UR6, R6 ;  /* 0x0000000617047c25 */ /* 0x000fc8000f8e0006 */
[----:B------:R-:W-:Y:S02]  /*2800*/  IMAD.IADD R9, R5, 0x1, R9 ;  /* 0x0000000105097824 */ /* 0x000fe400078e0209 */
[----:B------:R-:W-:Y:S02]  /*2810*/  IMAD.MOV.U32 R3, RZ, RZ, -0x1 ;  /* 0xffffffffff037424 */ /* 0x000fe400078e00ff */
[----:B------:R-:W-:Y:S01]  /*2820*/  IMAD.MOV.U32 R8, RZ, RZ, R4 ;  /* 0x000000ffff087224 */ /* 0x000fe200078e0004 */
[----:B------:R-:W-:Y:S06]  /*2830*/  @P0 BRA `(.L_x_32) ;  /* 0x0000008400700947 */ /* 0x000fec0003800000 */
[----:B------:R-:W0:Y:S01]  /*2840*/  LDC.64 R4, c[0x0][0x5c8] ;  /* 0x00017200ff047b82 */ /* 0x000e220000000a00 */
[----:B-----5:R-:W-:Y:S01]  /*2850*/  FSETP.NEU.AND P1, PT, R155, RZ, PT ;  /* 0x000000ff9b00720b */ /* 0x020fe20003f2d000 */
[----:B------:R-:W-:Y:S01]  /*2860*/  BSSY B0, `(.L_x_32) ;  /* 0x0000859000007945 */ /* 0x000fe20003800000 */
[----:B------:R-:W-:-:S04]  /*2870*/  ISETP.GT.AND P2, PT, R157, RZ, PT ;  /* 0x000000ff9d00720c */ /* 0x000fc80003f44270 */
[----:B------:R-:W-:Y:S01]  /*2880*/  ISETP.GT.AND P0, PT, R0, RZ, P2 ;  /* 0x000000ff0000720c */ /* 0x000fe20001704270 */
[-C--:B0-----:R-:W-:Y:S02]  /*2890*/  IMAD R10, R153, R4.reuse, RZ ;  /* 0x00000004990a7224 */ /* 0x081fe400078e02ff */
[----:B------:R-:W-:-:S04]  /*28a0*/  IMAD.WIDE.U32 R166, R165, R4, R8 ;  /* 0x00000004a5a67225 */ /* 0x000fc800078e0008 */
[----:B------:R-:W-:-:S04]  /*28b0*/  IMAD R9, R165, R5, R10 ;  /* 0x00000005a5097224 */ /* 0x000fc800078e020a */
[----:B------:R-:W-:Y:S01]  /*28c0*/  IMAD.IADD R171, R167, 0x1, R9 ;  /* 0x00000001a7ab7824 */ /* 0x000fe200078e0209 */
[----:B------:R-:W-:Y:S06]  /*28d0*/  @!P1 BRA `(.L_x_33) ;  /* 0x0000006000209947 */ /* 0x000fec0003800000 */
[----:B------:R-:W0:Y:S01]  /*28e0*/  LDC.64 R10, c[0x0][0x5b8] ;  /* 0x00016e00ff0a7b82 */ /* 0x000e220000000a00 */
[----:B------:R-:W-:-:S07]  /*28f0*/  ULDC.64 UR4, c[0x0][0x5c0] ;  /* 0x0001700000047ab9 */ /* 0x000fce0000000a00 */
[----:B------:R-:W1:Y:S08]  /*2900*/  LDC.64 R12, c[0x0][0x5b0] ;  /* 0x00016c00ff0c7b82 */ /* 0x000e700000000a00 */
[----:B------:R-:W2:Y:S01]  /*2910*/  LDC.64 R8, c[0x0][0x5a8] ;  /* 0x00016a00ff087b82 */ /* 0x000ea20000000a00 */
[----:B0-----:R-:W-:-:S04]  /*2920*/  IMAD R14, R15, R10, RZ ;  /* 0x0000000a0f0e7224 */ /* 0x001fc800078e02ff */
[C---:B------:R-:W-:Y:S02]  /*2930*/  IMAD R11, R23.reuse, R11, R14 ;  /* 0x0000000b170b7224 */ /* 0x040fe400078e020e */
[----:B------:R-:W-:-:S04]  /*2940*/  IMAD.WIDE.U32 R14, R23, R10, R6 ;  /* 0x0000000a170e7225 */ /* 0x000fc800078e0006 */
[----:B-1----:R-:W-:Y:S02]  /*2950*/  IMAD R20, R153, R12, RZ ;  /* 0x0000000c99147224 */ /* 0x002fe400078e02ff */
[----:B------:R-:W-:Y:S02]  /*2960*/  IMAD.IADD R21, R15, 0x1, R11 ;  /* 0x000000010f157824 */ /* 0x000fe400078e020b */
[----:B------:R-:W-:Y:S02]  /*2970*/  IMAD R169, R165, R13, R20 ;  /* 0x0000000da5a97224 */ /* 0x000fe400078e0214 */
[----:B------:R-:W-:-:S04]  /*2980*/  IMAD.MOV.U32 R20, RZ, RZ, R14 ;  /* 0x000000ffff147224 */ /* 0x000fc800078e000e */
[----:B------:R-:W-:-:S04]  /*2990*/  IMAD.WIDE.U32 R158, R165, R12, R20 ;  /* 0x0000000ca59e7225 */ /* 0x000fc800078e0014 */
[----:B------:R-:W-:Y:S01]  /*29a0*/  IMAD.IADD R159, R159, 0x1, R169 ;  /* 0x000000019f9f7824 */ /* 0x000fe200078e02a9 */
[----:B--2---:R-:W-:-:S04]  /*29b0*/  LEA R160, P1, R158, R8, 0x1 ;  /* 0x000000089ea07211 */ /* 0x004fc800078208ff */
[----:B------:R-:W-:-:S05]  /*29c0*/  LEA.HI.X R161, R158, R9, R159, 0x1, P1 ;  /* 0x000000099ea17211 */ /* 0x000fca00008f0c9f */
[----:B------:R-:W2:Y:S01]  /*29d0*/  @P0 LDG.E.LTC128B.U16 R167, desc[UR36][R160.64] ;  /* 0x00000024a0a70981 */ /* 0x000ea2000c1e1520 */
[----:B------:R-:W-:Y:S01]  /*29e0*/  IMAD.WIDE.U32 R162, R165, R12, R6 ;  /* 0x0000000ca5a27225 */ /* 0x000fe200078e0006 */
[----:B------:R-:W-:Y:S01]  /*29f0*/  ISETP.GT.AND P3, PT, R0, 0x1, P2 ;  /* 0x000000010000780c */ /* 0x000fe20001764270 */
[----:B------:R-:W-:Y:S03]  /*2a00*/  BSSY B1, `(.L_x_34) ;  /* 0x0000013000017945 */ /* 0x000fe60003800000 */
[----:B------:R-:W-:-:S03]  /*2a10*/  IADD3 R163, R169, R163, RZ ;  /* 0x000000a3a9a37210 */ /* 0x000fc60007ffe0ff */
[----:B------:R-:W-:-:S04]  /*2a20*/  IMAD.WIDE.U32 R162, R23, R10, R162 ;  /* 0x0000000a17a27225 */ /* 0x000fc800078e00a2 */
[----:B--2---:R-:W-:-:S04]  /*2a30*/  IMAD.U32 R158, R167, 0x10000, RZ ;  /* 0x00010000a79e7824 */ /* 0x004fc800078e00ff */
[----:B------:R-:W-:Y:S01]  /*2a40*/  FMUL R159, R158, R155 ;  /* 0x0000009b9e9f7220 */ /* 0x000fe20000400000 */
[----:B------:R-:W-:-:S03]  /*2a50*/  LEA R158, P1, R166, UR4, 0x1 ;  /* 0x00000004a69e7c11 */ /* 0x000fc6000f8208ff */
[----:B------:R-:W-:Y:S01]  /*2a60*/  FFMA R159, R88, R154, R159 ;  /* 0x0000009a589f7223 */ /* 0x000fe2000000009f */
[----:B------:R-:W-:-:S04]  /*2a70*/  IMAD.IADD R88, R11, 0x1, R163 ;  /* 0x000000010b587824 */ /* 0x000fc800078e02a3 */
[----:B------:R-:W-:Y:S02]  /*2a80*/  F2FP.BF16.F32.PACK_AB R161, RZ, R159 ;  /* 0x0000009fffa1723e */ /* 0x000fe400000010ff */
[----:B------:R-:W-:Y:S02]  /*2a90*/  LEA.HI.X R159, R166, UR5, R171, 0x1, P1 ;  /* 0x00000005a69f7c11 */ /* 0x000fe400088f0cab */
[----:B------:R-:W-:Y:S02]  /*2aa0*/  PRMT R163, R161, 0x7610, R163 ;  /* 0x00007610a1a37816 */ /* 0x000fe400000000a3 */
[----:B------:R-:W-:-:S03]  /*2ab0*/  LEA R160, P1, R162, R8, 0x1 ;  /* 0x00000008a2a07211 */ /* 0x000fc600078208ff */
[----:B------:R0:W-:Y:S01]  /*2ac0*/  @P0 STG.E.U16 desc[UR36][R158.64], R163 ;  /* 0x000000a39e000986 */ /* 0x0001e2000c101524 */
[--C-:B------:R-:W-:Y:S01]  /*2ad0*/  LEA.HI.X R161, R162, R9, R88.reuse, 0x1, P1 ;  /* 0x00000009a2a17211 */ /* 0x100fe200008f0c58 */
[C---:B------:R-:W-:Y:S01]  /*2ae0*/  IMAD.SHL.U32 R162, R12.reuse, 0x8, RZ ;  /* 0x000000080ca27824 */ /* 0x040fe200078e00ff */
[----:B------:R-:W-:Y:S02]  /*2af0*/  PRMT R88, R167, 0x7610, R88 ;  /* 0x00007610a7587816 */ /* 0x000fe40000000058 */
[----:B0-----:R-:W-:Y:S01]  /*2b00*/  SHF.L.U64.HI R163, R12, 0x3, R13 ;  /* 0x000000030ca37819 */ /* 0x001fe2000001020d */
[----:B------:R-:W-:Y:S06]  /*2b10*/  @!P3 BRA `(.L_x_35) ;  /* 0x000000000004b947 */ /* 0x000fec0003800000 */
[----:B------:R0:W5:Y:S02]  /*2b20*/  LDG.E.LTC128B.U16 R88, desc[UR36][R160.64+0x2] ;  /* 0x00000224a0587981 */ /* 0x000164000c1e1520 */
.L_x_35:
[----:B------:R-:W-:Y:S05]  /*2b30*/  BSYNC B1 ;  /* 0x0000000000017941 */ /* 0x000fea0003800000 */
.L_x_34:
[----:B-----5:R-:W-:Y:S01]  /*2b40*/  IMAD.U32 R168, R88, 0x10000, RZ ;  /* 0x0001000058a87824 */ /* 0x020fe200078e00ff */
[----:B------:R-:W-:Y:S01]  /*2b50*/  ISETP.GT.AND P0, PT, R157, 0x8, PT ;  /* 0x000000089d00780c */ /* 0x000fe20003f04270 */
[----:B------:R-:W-:-:S04]  /*2b60*/  IMAD.WIDE.U32 R166, R165, R12, R162 ;  /* 0x0000000ca5a67225 */ /* 0x000fc800078e00a2 */
[----:B------:R-:W-:Y:S01]  /*2b70*/  FMUL R168, R168, R155 ;  /* 0x0000009ba8a87220 */ /* 0x000fe20000400000 */
[----:B------:R-:W-:Y:S01]  /*2b80*/  ISETP.GT.AND P1, PT, R0, RZ, P0 ;  /* 0x000000ff0000720c */ /* 0x000fe20000724270 */
[----:B------:R-:W-:Y:S02]  /*2b90*/  IMAD.IADD R169, R169, 0x1, R167 ;  /* 0x00000001a9a97824 */ /* 0x000fe400078e02a7 */
[----:B------:R-:W-:Y:S01]  /*2ba0*/  FFMA R168, R89, R154, R168 ;  /* 0x0000009a59a87223 */ /* 0x000fe200000000a8 */
[----:B------:R-:W-:-:S04]  /*2bb0*/  IADD3 R89, P4, R14, R166, RZ ;  /* 0x000000a60e597210 */ /* 0x000fc80007f9e0ff */
[----:B------:R-:W-:Y:S01]  /*2bc0*/  F2FP.BF16.F32.PACK_AB R168, RZ, R168 ;  /* 0x000000a8ffa8723e */ /* 0x000fe200000010ff */
[----:B------:R-:W-:Y:S01]  /*2bd0*/  IMAD.X R172, R169, 0x1, R21, P4 ;  /* 0x00000001a9ac7824 */ /* 0x000fe200020e0615 */
[C---:B------:R-:W-:Y:S02]  /*2be0*/  LEA R170, P4, R89.reuse, R8, 0x1 ;  /* 0x0000000859aa7211 */ /* 0x040fe400078808ff */
[----:B------:R-:W-:Y:S02]  /*2bf0*/  PRMT R167, R168, 0x7610, R167 ;  /* 0x00007610a8a77816 */ /* 0x000fe400000000a7 */
[----:B------:R-:W-:Y:S02]  /*2c00*/  PRMT R168, R88, 0x7610, R168 ;  /* 0x0000761058a87816 */ /* 0x000fe400000000a8 */
[----:B------:R-:W-:Y:S01]  /*2c10*/  LEA.HI.X R171, R89, R9, R172, 0x1, P4 ;  /* 0x0000000959ab7211 */ /* 0x000fe200020f0cac */
[----:B------:R1:W-:Y:S04]  /*2c20*/  @P3 STG.E.U16 desc[UR36][R158.64+0x2], R167 ;  /* 0x000002a79e003986 */ /* 0x0003e8000c101524 */
[----:B------:R2:W3:Y:S01]  /*2c30*/  @P1 LDG.E.LTC128B.U16 R168, desc[UR36][R170.64] ;  /* 0x00000024aaa81981 */ /* 0x0004e2000c1e1520 */
[----:B------:R-:W-:Y:S01]  /*2c40*/  IADD3 R166, P3, R6, R166, RZ ;  /* 0x000000a606a67210 */ /* 0x000fe20007f7e0ff */
[----:B------:R-:W-:Y:S04]  /*2c50*/  BSSY B1, `(.L_x_36) ;  /* 0x0000012000017945 */ /* 0x000fe80003800000 */
[----:B-1----:R-:W-:-:S02]  /*2c60*/  IMAD.X R167, R7, 0x1, R169, P3 ;  /* 0x0000000107a77824 */ /* 0x002fc400018e06a9 */
[----:B------:R-:W-:Y:S02]  /*2c70*/  IMAD.SHL.U32 R169, R4, 0x10, RZ ;  /* 0x0000001004a97824 */ /* 0x000fe400078e00ff */
[----:B------:R-:W-:-:S03]  /*2c80*/  IMAD.WIDE.U32 R166, R23, R10, R166 ;  /* 0x0000000a17a67225 */ /* 0x000fc600078e00a6 */
[----:B--2---:R-:W-:Y:S01]  /*2c90*/  IADD3 R170, P3, R169, R158, RZ ;  /* 0x0000009ea9aa7210 */ /* 0x004fe20007f7e0ff */
[----:B------:R-:W-:Y:S01]  /*2ca0*/  IMAD.IADD R172, R11, 0x1, R167 ;  /* 0x000000010bac7824 */ /* 0x000fe200078e02a7 */
[----:B------:R-:W-:-:S05]  /*2cb0*/  SHF.L.U64.HI R167, R4, 0x4, R5 ;  /* 0x0000000404a77819 */ /* 0x000fca0000010205 */
[----:B------:R-:W-:Y:S02]  /*2cc0*/  IMAD.X R171, R167, 0x1, R159, P3 ;  /* 0x00000001a7ab7824 */ /* 0x000fe400018e069f */
[----:B---3--:R-:W-:-:S04]  /*2cd0*/  IMAD.U32 R88, R168, 0x10000, RZ ;  /* 0x00010000a8587824 */ /* 0x008fc800078e00ff */
[----:B------:R-:W-:Y:S01]  /*2ce0*/  FMUL R89, R88, R155 ;  /* 0x0000009b58597220 */ /* 0x000fe20000400000 */
[----:B------:R-:W-:-:S03]  /*2cf0*/  LEA R88, P4, R166, R8, 0x1 ;  /* 0x00000008a6587211 */ /* 0x000fc600078808ff */
[----:B------:R-:W-:Y:S01]  /*2d00*/  FFMA R90, R90, R154, R89 ;  /* 0x0000009a5a5a7223 */ /* 0x000fe20000000059 */
[----:B------:R-:W-:Y:S02]  /*2d10*/  LEA.HI.X R89, R166, R9, R172, 0x1, P4 ;  /* 0x00000009a6597211 */ /* 0x000fe400020f0cac */
[----:B------:R-:W-:Y:S02]  /*2d20*/  ISETP.GT.AND P4, PT, R0, 0x1, P0 ;  /* 0x000000010000780c */ /* 0x000fe40000784270 */
[----:B------:R-:W-:-:S05]  /*2d30*/  F2FP.BF16.F32.PACK_AB R90, RZ, R90 ;  /* 0x0000005aff5a723e */ /* 0x000fca00000010ff */
[----:B------:R1:W-:Y:S06]  /*2d40*/  @P1 STG.E.U16 desc[UR36][R170.64], R90 ;  /* 0x0000005aaa001986 */ /* 0x0003ec000c101524 */
[----:B------:R-:W-:Y:S05]  /*2d50*/  @!P4 BRA `(.L_x_37) ;  /* 0x000000000004c947 */ /* 0x000fea0003800000 */
[----:B------:R2:W5:Y:S02]  /*2d60*/  LDG.E.LTC128B.U16 R168, desc[UR36][R88.64+0x2] ;  /* 0x0000022458a87981 */ /* 0x000564000c1e1520 */
.L_x_37:
[----:B------:R-:W-:Y:S05]  /*2d70*/  BSYNC B1 ;  /* 0x0000000000017941 */ /* 0x000fea0003800000 */
.L_x_36:
[----:B-1---5:R-:W-:Y:S01]  /*2d80*/  SHF.L.U32 R90, R168, 0x10, RZ ;  /* 0x00000010a85a7819 */ /* 0x022fe200000006ff */
[----:B------:R-:W-:Y:S01]  /*2d90*/  BSSY B1, `(.L_x_38) ;  /* 0x000000b000017945 */ /* 0x000fe20003800000 */
[----:B------:R-:W-:-:S03]  /*2da0*/  ISETP.GT.AND P1, PT, R0, 0x8, P2 ;  /* 0x000000080000780c */ /* 0x000fc60001724270 */
[----:B------:R-:W-:-:S04]  /*2db0*/  FMUL R90, R90, R155 ;  /* 0x0000009b5a5a7220 */ /* 0x000fc80000400000 */
[----:B------:R-:W-:Y:S01]  /*2dc0*/  FFMA R90, R91, R154, R90 ;  /* 0x0000009a5b5a7223 */ /* 0x000fe2000000005a */
[----:B------:R-:W-:-:S04]  /*2dd0*/  @P4 IMAD.MOV.U32 R91, RZ, RZ, R171 ;  /* 0x000000ffff5b4224 */ /* 0x000fc800078e00ab */
[----:B------:R-:W-:-:S04]  /*2de0*/  F2FP.BF16.F32.PACK_AB R90, RZ, R90 ;  /* 0x0000005aff5a723e */ /* 0x000fc800000010ff */
[----:B------:R-:W-:Y:S01]  /*2df0*/  PRMT R166, R90, 0x7610, R166 ;  /* 0x000076105aa67816 */ /* 0x000fe200000000a6 */
[----:B------:R-:W-:-:S05]  /*2e00*/  @P4 IMAD.MOV.U32 R90, RZ, RZ, R170 ;  /* 0x000000ffff5a4224 */ /* 0x000fca00078e00aa */
[----:B------:R1:W-:Y:S01]  /*2e10*/  @P4 STG.E.U16 desc[UR36][R90.64+0x2], R166 ;  /* 0x000002a65a004986 */ /* 0x0003e2000c101524 */
[----:B------:R-:W-:Y:S05]  /*2e20*/  @!P1 BRA `(.L_x_39) ;  /* 0x0000000000049947 */ /* 0x000fea0003800000 */
[----:B------:R3:W5:Y:S02]  /*2e30*/  LDG.E.LTC128B.U16 R168, desc[UR36][R160.64+0x10] ;  /* 0x00001024a0a87981 */ /* 0x000764000c1e1520 */
.L_x_39:
[----:B------:R-:W-:Y:S05]  /*2e40*/  BSYNC B1 ;  /* 0x0000000000017941 */ /* 0x000fea0003800000 */
.L_x_38:
[----:B-1---5:R-:W-:Y:S01]  /*2e50*/  IMAD.U32 R90, R168, 0x10000, RZ ;  /* 0x00010000a85a7824 */ /* 0x022fe200078e00ff */
[----:B------:R-:W-:Y:S01]  /*2e60*/  ISETP.GT.AND P3, PT, R0, 0x9, P2 ;  /* 0x000000090000780c */ /* 0x000fe20001764270 */
[----:B------:R-:W-:Y:S02]  /*2e70*/  BSSY B1, `(.L_x_40) ;  /* 0x000000a000017945 */ /* 0x000fe40003800000 */
[----:B------:R-:W-:Y:S01]  /*2e80*/  FMUL R91, R90, R155 ;  /* 0x0000009b5a5b7220 */ /* 0x000fe20000400000 */
[----:B------:R-:W-:-:S03]  /*2e90*/  @P1 IMAD.MOV.U32 R90, RZ, RZ, R158 ;  /* 0x000000ffff5a1224 */ /* 0x000fc600078e009e */
[----:B------:R-:W-:-:S05]  /*2ea0*/  FFMA R91, R92, R154, R91 ;  /* 0x0000009a5c5b7223 */ /* 0x000fca000000005b */
[----:B------:R-:W-:-:S04]  /*2eb0*/  F2FP.BF16.F32.PACK_AB R91, RZ, R91 ;  /* 0x0000005bff5b723e */ /* 0x000fc800000010ff */
[----:B------:R-:W-:Y:S01]  /*2ec0*/  PRMT R92, R91, 0x7610, R92 ;  /* 0x000076105b5c7816 */ /* 0x000fe2000000005c */
[----:B------:R-:W-:-:S05]  /*2ed0*/  @P1 IMAD.MOV.U32 R91, RZ, RZ, R159 ;  /* 0x000000ffff5b1224 */ /* 0x000fca00078e009f */
[----:B------:R1:W-:Y:S01]  /*2ee0*/  @P1 STG.E.U16 desc[UR36][R90.64+0x10], R92 ;  /* 0x0000105c5a001986 */ /* 0x0003e2000c101524 */
[----:B------:R-:W-:Y:S05]  /*2ef0*/  @!P3 BRA `(.L_x_41) ;  /* 0x000000000004b947 */ /* 0x000fea0003800000 */
[----:B------:R4:W5:Y:S02]  /*2f00*/  LDG.E.LTC128B.U16 R168, desc[UR36][R160.64+0x12] ;  /* 0x00001224a0a87981 */ /* 0x000964000c1e1520 */
.L_x_41:
[----:B------:R-:W-:Y:S05]  /*2f10*/  BSYNC B1 ;  /* 0x0000000000017941 */ /* 0x000fea0003800000 */
.L_x_40:
[----:B-1---5:R-:W-:Y:S01]  /*2f20*/  IMAD.U32 R90, R168, 0x10000, RZ ;  /* 0x00010000a85a7824 */ /* 0x022fe200078e00ff */
[----:B------:R-:W-:Y:S01]  /*2f30*/  ISETP.GT.AND P1, PT, R0, 0x8, P0 ;  /* 0x000000080000780c */ /* 0x000fe20000724270 */
[----:B------:R-:W-:Y:S01]  /*2f40*/  @P3 IMAD.MOV.U32 R91, RZ, RZ, R159 ;  /* 0x000000ffff5b3224 */ /* 0x000fe200078e009f */
[----:B------:R-:W-:Y:S01]  /*2f50*/  BSSY B1, `(.L_x_42) ;  /* 0x0000009000017945 */ /* 0x000fe20003800000 */
[----:B------:R-:W-:-:S04]  /*2f60*/  FMUL R90, R90, R155 ;  /* 0x0000009b5a5a7220 */ /* 0x000fc80000400000 */
[----:B------:R-:W-:-:S05]  /*2f70*/  FFMA R90, R93, R154, R90 ;  /* 0x0000009a5d5a7223 */ /* 0x000fca000000005a */
[----:B------:R-:W-:-:S04]  /*2f80*/  F2FP.BF16.F32.PACK_AB R90, RZ, R90 ;  /* 0x0000005aff5a723e */ /* 0x000fc800000010ff */
[----:B------:R-:W-:Y:S01]  /*2f90*/  PRMT R92, R90, 0x7610, R92 ;  /* 0x000076105a5c7816 */ /* 0x000fe2000000005c */
[----:B------:R-:W-:-:S05]  /*2fa0*/  @P3 IMAD.MOV.U32 R90, RZ, RZ, R158 ;  /* 0x000000ffff5a3224 */ /* 0x000fca00078e009e */
[----:B------:R1:W-:Y:S01]  /*2fb0*/  @P3 STG.E.U16 desc[UR36][R90.64+0x12], R92 ;  /* 0x0000125c5a003986 */ /* 0x0003e2000c101524 */
[----:B------:R-:W-:Y:S05]  /*2fc0*/  @!P1 BRA `(.L_x_43) ;  /* 0x0000000000049947 */ /* 0x000fea0003800000 */
[----:B------:R0:W5:Y:S02]  /*2fd0*/  LDG.E.LTC128B.U16 R168, desc[UR36][R88.64+0x10] ;  /* 0x0000102458a87981 */ /* 0x000164000c1e1520 */
.L_x_43:
[----:B------:R-:W-:Y:S05]  /*2fe0*/  BSYNC B1 ;  /* 0x0000000000017941 */ /* 0x000fea0003800000 */
.L_x_42:
[----:B-1---5:R-:W-:Y:S01]  /*2ff0*/  IMAD.U32 R90, R168, 0x10000, RZ ;  /* 0x00010000a85a7824 */ /* 0x022fe200078e00ff */
[----:B------:R-:W-:Y:S01]  /*3000*/  ISETP.GT.AND P3, PT, R0, 0x9, P0 ;  /* 0x000000090000780c */ /* 0x000fe20000764270 */
[----:B------:R-:W-:Y:S02]  /*3010*/  BSSY B1, `(.L_x_44) ;  /* 0x000000a000017945 */ /* 0x000fe40003800000 */
[----:B------:R-:W-:Y:S01]  /*3020*/  FMUL R91, R90, R155 ;  /* 0x0000009b5a5b7220 */ /* 0x000fe20000400000 */
[----:B------:R-:W-:-:S03]  /*3030*/  @P1 IMAD.MOV.U32 R90, RZ, RZ, R170 ;  /* 0x000000ffff5a1224 */ /* 0x000fc600078e00aa */
[----:B------:R-:W-:-:S05]  /*3040*/  FFMA R91, R94, R154, R91 ;  /* 0x0000009a5e5b7223 */ /* 0x000fca000000005b */
[----:B------:R-:W-:-:S04]  /*3050*/  F2FP.BF16.F32.PACK_AB R91, RZ, R91 ;  /* 0x0000005bff5b723e */ /* 0x000fc800000010ff */
[----:B------:R-:W-:Y:S02]  /*3060*/  PRMT R92, R91, 0x7610, R92 ;  /* 0x000076105b5c7816 */ /* 0x000fe4000000005c */
[----:B------:R-:W-:-:S05]  /*3070*/  @P1 MOV R91, R171 ;  /* 0x000000ab005b1202 */ /* 0x000fca0000000f00 */
[----:B------:R1:W-:Y:S01]  /*3080*/  @P1 STG.E.U16 desc[UR36][R90.64+0x10], R92 ;  /* 0x0000105c5a001986 */ /* 0x0003e2000c101524 */
[----:B------:R-:W-:Y:S05]  /*3090*/  @!P3 BRA `(.L_x_45) ;  /* 0x000000000004b947 */ /* 0x000fea0003800000 */
[----:B------:R0:W5:Y:S02]  /*30a0*/  LDG.E.LTC128B.U16 R168, desc[UR36][R88.64+0x12] ;  /* 0x0000122458a87981 */ /* 0x000164000c1e1520 */
.L_x_45:
[----:B------:R-:W-:Y:S05]  /*30b0*/  BSYNC B1 ;  /* 0x0000000000017941 */ /* 0x000fea0003800000 */
.L_x_44:
        /* <DEDUP_REMOVED lines=12> */
.L_x_47:
[----:B------:R-:W-:Y:S05]  /*3180*/  BSYNC B1 ;  /* 0x0000000000017941 */ /* 0x000fea0003800000 */
.L_x_46:
        /* <DEDUP_REMOVED lines=12> */
.L_x_49:
[----:B------:R-:W-:Y:S05]  /*3250*/  BSYNC B1 ;  /* 0x0000000000017941 */ /* 0x000fea0003800000 */
.L_x_48:
        /* <DEDUP_REMOVED lines=12> */
.L_x_51:
[----:B------:R-:W-:Y:S05]  /*3320*/  BSYNC B1 ;  /* 0x0000000000017941 */ /* 0x000fea0003800000 */
.L_x_50:
[----:B-1---5:R-:W-:Y:S01]  /*3330*/  IMAD.U32 R90, R168, 0x10000, RZ ;  /* 0x00010000a85a7824 */ /* 0x022fe200078e00ff */
[----:B------:R-:W-:Y:S01]  /*3340*/  ISETP.GT.AND P3, PT, R0, 0x11, P0 ;  /* 0x000000110000780c */ /* 0x000fe20000764270 */
[----:B------:R-:W-:Y:S02]  /*3350*/  BSSY B1, `(.L_x_52) ;  /* 0x000000a000017945 */ /* 0x000fe40003800000 */
[----:B------:R-:W-:Y:S01]  /*3360*/  FMUL R91, R90, R155 ;  /* 0x0000009b5a5b7220 */ /* 0x000fe20000400000 */
[----:B------:R-:W-:-:S03]  /*3370*/  @P1 MOV R90, R170 ;  /* 0x000000aa005a1202 */ /* 0x000fc60000000f00 */
[----:B------:R-:W-:-:S05]  /*3380*/  FFMA R91, R98, R154, R91 ;  /* 0x0000009a625b7223 */ /* 0x000fca000000005b */
[----:B------:R-:W-:-:S04]  /*3390*/  F2FP.BF16.F32.PACK_AB R91, RZ, R91 ;  /* 0x0000005bff5b723e */ /* 0x000fc800000010ff */
[----:B------:R-:W-:Y:S01]  /*33a0*/  PRMT R92, R91, 0x7610, R92 ;  /* 0x000076105b5c7816 */ /* 0x000fe2000000005c */
[----:B------:R-:W-:-:S05]  /*33b0*/  @P1 IMAD.MOV.U32 R91, RZ, RZ, R171 ;  /* 0x000000ffff5b1224 */ /* 0x000fca00078e00ab */
[----:B------:R1:W-:Y:S01]  /*33c0*/  @P1 STG.E.U16 desc[UR36][R90.64+0x20], R92 ;  /* 0x0000205c5a001986 */ /* 0x0003e2000c101524 */
[----:B------:R-:W-:Y:S05]  /*33d0*/  @!P3 BRA `(.L_x_53) ;  /* 0x000000000004b947 */ /* 0x000fea0003800000 */
[----:B------:R0:W5:Y:S02]  /*33e0*/  LDG.E.LTC128B.U16 R168, desc[UR36][R88.64+0x22] ;  /* 0x0000222458a87981 */ /* 0x000164000c1e1520 */
.L_x_53:
[----:B------:R-:W-:Y:S05]  /*33f0*/  BSYNC B1 ;  /* 0x0000000000017941 */ /* 0x000fea0003800000 */
.L_x_52:
        /* <DEDUP_REMOVED lines=12> */
.L_x_55:
[----:B------:R-:W-:Y:S05]  /*34c0*/  BSYNC B1 ;  /* 0x0000000000017941 */ /* 0x000fea0003800000 */
.L_x_54:
        /* <DEDUP_REMOVED lines=12> */
.L_x_57:
[----:B------:R-:W-:Y:S05]  /*3590*/  BSYNC B1 ;  /* 0x0000000000017941 */ /* 0x000fea0003800000 */
.L_x_56:
        /* <DEDUP_REMOVED lines=12> */
.L_x_59:
[----:B------:R-:W-:Y:S05]  /*3660*/  BSYNC B1 ;  /* 0x0000000000017941 */ /* 0x000fea0003800000 */
.L_x_58:
[----:B-1---5:R-:W-:Y:S01]  /*3670*/  SHF.L.U32 R90, R168, 0x10, RZ ;  /* 0x00000010a85a7819 */ /* 0x022fe200000006ff */
[----:B------:R-:W-:Y:S01]  /*3680*/  BSSY B1, `(.L_x_60) ;  /* 0x000000b000017945 */ /* 0x000fe20003800000 */
[----:B------:R-:W-:-:S03]  /*3690*/  ISETP.GT.AND P3, PT, R0, 0x19, P0 ;  /* 0x000000190000780c */ /* 0x000fc60000764270 */
        /* <DEDUP_REMOVED lines=9> */
.L_x_61:
[----:B------:R-:W-:Y:S05]  /*3730*/  BSYNC B1 ;  /* 0x0000000000017941 */ /* 0x000fea0003800000 */
.L_x_60:
        /* <DEDUP_REMOVED lines=12> */
.L_x_63:
[----:B------:R-:W-:Y:S05]  /*3800*/  BSYNC B1 ;  /* 0x0000000000017941 */ /* 0x000fea0003800000 */
.L_x_62:
        /* <DEDUP_REMOVED lines=12> */
.L_x_65:
[----:B------:R-:W-:Y:S05]  /*38d0*/  BSYNC B1 ;  /* 0x0000000000017941 */ /* 0x000fea0003800000 */
.L_x_64:
[----:B-1---5:R-:W-:Y:S01]  /*38e0*/  IMAD.U32 R90, R168, 0x10000, RZ ;  /* 0x00010000a85a7824 */ /* 0x022fe200078e00ff */
[----:B------:R-:W-:Y:S01]  /*38f0*/  @P3 MOV R91, R159 ;  /* 0x0000009f005b3202 */ /* 0x000fe20000000f00 */
[----:B------:R-:W-:Y:S01]  /*3900*/  BSSY B1, `(.L_x_66) ;  /* 0x000000a000017945 */ /* 0x000fe20003800000 */
[----:B------:R-:W-:Y:S01]  /*3910*/  ISETP.GT.AND P1, PT, R0, 0x20, P0 ;  /* 0x000000200000780c */ /* 0x000fe20000724270 */
        /* <DEDUP_REMOVED lines=8> */
.L_x_67:
[----:B------:R-:W-:Y:S05]  /*39a0*/  BSYNC B1 ;  /* 0x0000000000017941 */ /* 0x000fea0003800000 */
.L_x_66:
        /* <DEDUP_REMOVED lines=12> */
.L_x_69:
[----:B------:R-:W-:Y:S05]  /*3a70*/  BSYNC B1 ;  /* 0x0000000000017941 */ /* 0x000fea0003800000 */
.L_x_68:
        /* <DEDUP_REMOVED lines=12> */
.L_x_71:
[----:B------:R-:W-:Y:S05]  /*3b40*/  BSYNC B1 ;  /* 0x0000000000017941 */ /* 0x000fea0003800000 */
.L_x_70:
        /* <DEDUP_REMOVED lines=12> */
.L_x_73:
[----:B------:R-:W-:Y:S05]  /*3c10*/  BSYNC B1 ;  /* 0x0000000000017941 */ /* 0x000fea0003800000 */
.L_x_72:
[----:B-1---5:R-:W-:Y:S01]  /*3c20*/  IMAD.U32 R90, R168, 0x10000, RZ ;  /* 0x00010000a85a7824 */ /* 0x022fe200078e00ff */
[----:B------:R-:W-:Y:S01]  /*3c30*/  ISETP.GT.AND P1, PT, R0, 0x28, P0 ;  /* 0x000000280000780c */ /* 0x000fe20000724270 */
[----:B------:R-:W-:Y:S01]  /*3c40*/  @P3 IMAD.MOV.U32 R91, RZ, RZ, R159 ;  /* 0x000000ffff5b3224 */ /* 0x000fe200078e009f */
[----:B------:R-:W-:Y:S01]  /*3c50*/  BSSY B1, `(.L_x_74) ;  /* 0x0000009000017945 */ /* 0x000fe20003800000 */
[----:B------:R-:W-:-:S04]  /*3c60*/  FMUL R90, R90, R155 ;  /* 0x0000009b5a5a7220 */ /* 0x000fc80000400000 */
[----:B------:R-:W-:-:S05]  /*3c70*/  FFMA R90, R109, R154, R90 ;  /* 0x0000009a6d5a7223 */ /* 0x000fca000000005a */
[----:B------:R-:W-:-:S04]  /*3c80*/  F2FP.BF16.F32.PACK_AB R90, RZ, R90 ;  /* 0x0000005aff5a723e */ /* 0x000fc800000010ff */
[----:B------:R-:W-:Y:S02]  /*3c90*/  PRMT R92, R90, 0x7610, R92 ;  /* 0x000076105a5c7816 */ /* 0x000fe4000000005c */
[----:B------:R-:W-:-:S05]  /*3ca0*/  @P3 MOV R90, R158 ;  /* 0x0000009e005a3202 */ /* 0x000fca0000000f00 */
[----:B------:R1:W-:Y:S01]  /*3cb0*/  @P3 STG.E.U16 desc[UR36][R90.64+0x52], R92 ;  /* 0x0000525c5a003986 */ /* 0x0003e2000c101524 */
[----:B------:R-:W-:Y:S05]  /*3cc0*/  @!P1 BRA `(.L_x_75) ;  /* 0x0000000000049947 */ /* 0x000fea0003800000 */
[----:B------:R0:W5:Y:S02]  /*3cd0*/  LDG.E.LTC128B.U16 R168, desc[UR36][R88.64+0x50] ;  /* 0x0000502458a87981 */ /* 0x000164000c1e1520 */
.L_x_75:
[----:B------:R-:W-:Y:S05]  /*3ce0*/  BSYNC B1 ;  /* 0x0000000000017941 */ /* 0x000fea0003800000 */
.L_x_74:
        /* <DEDUP_REMOVED lines=12> */
.L_x_77:
[----:B------:R-:W-:Y:S05]  /*3db0*/  BSYNC B1 ;  /* 0x0000000000017941 */ /* 0x000fea0003800000 */
.L_x_76:
        /* <DEDUP_REMOVED lines=12> */
.L_x_79:
[----:B------:R-:W-:Y:S05]  /*3e80*/  BSYNC B1 ;  /* 0x0000000000017941 */ /* 0x000fea0003800000 */
.L_x_78:
        /* <DEDUP_REMOVED lines=12> */
.L_x_81:
[----:B------:R-:W-:Y:S05]  /*3f50*/  BSYNC B1 ;  /* 0x0000000000017941 */ /* 0x000fea0003800000 */
.L_x_80:
[----:B-1---5:R-:W-:Y:S01]  /*3f60*/  SHF.L.U32 R90, R168, 0x10, RZ ;  /* 0x00000010a85a7819 */ /* 0x022fe200000006ff */
[----:B------:R-:W-:Y:S01]  /*3f70*/  @P3 IMAD.MOV.U32 R91, RZ, RZ, R159 ;  /* 0x000000ffff5b3224 */ /* 0x000fe200078e009f */
[----:B------:R-:W-:Y:S01]  /*3f80*/  ISETP.GT.AND P1, PT, R0, 0x30, P0 ;  /* 0x000000300000780c */ /* 0x000fe20000724270 */
[----:B------:R-:W-:Y:S02]  /*3f90*/  BSSY B1, `(.L_x_82) ;  /* 0x0000009000017945 */ /* 0x000fe40003800000 */
        /* <DEDUP_REMOVED lines=8> */
.L_x_83:
[----:B------:R-:W-:Y:S05]  /*4020*/  BSYNC B1 ;  /* 0x0000000000017941 */ /* 0x000fea0003800000 */
.L_x_82:
        /* <DEDUP_REMOVED lines=12> */
.L_x_85:
[----:B------:R-:W-:Y:S05]  /*40f0*/  BSYNC B1 ;  /* 0x0000000000017941 */ /* 0x000fea0003800000 */
.L_x_84:
        /* <DEDUP_REMOVED lines=12> */
.L_x_87:
[----:B------:R-:W-:Y:S05]  /*41c0*/  BSYNC B1 ;  /* 0x0000000000017941 */ /* 0x000fea0003800000 */
.L_x_86:
        /* <DEDUP_REMOVED lines=12> */
.L_x_89:
[----:B------:R-:W-:Y:S05]  /*4290*/  BSYNC B1 ;  /* 0x0000000000017941 */ /* 0x000fea0003800000 */
.L_x_88:
        /* <DEDUP_REMOVED lines=12> */
.L_x_91:
[----:B------:R-:W-:Y:S05]  /*4360*/  BSYNC B1 ;  /* 0x0000000000017941 */ /* 0x000fea0003800000 */
.L_x_90:
        /* <DEDUP_REMOVED lines=12> */
.L_x_93:
[----:B------:R-:W-:Y:S05]  /*4430*/  BSYNC B1 ;  /* 0x0000000000017941 */ /* 0x000fea0003800000 */
.L_x_92:
        /* <DEDUP_REMOVED lines=12> */
.L_x_95:
[----:B------:R-:W-:Y:S05]  /*4500*/  BSYNC B1 ;  /* 0x0000000000017941 */ /* 0x000fea0003800000 */
.L_x_94:
        /* <DEDUP_REMOVED lines=12> */
.L_x_97:
[----:B------:R-:W-:Y:S05]  /*45d0*/  BSYNC B1 ;  /* 0x0000000000017941 */ /* 0x000fea0003800000 */
.L_x_96:
        /* <DEDUP_REMOVED lines=12> */
.L_x_99:
[----:B------:R-:W-:Y:S05]  /*46a0*/  BSYNC B1 ;  /* 0x0000000000017941 */ /* 0x000fea0003800000 */
.L_x_98:
        /* <DEDUP_REMOVED lines=12> */
.L_x_101:
[----:B------:R-:W-:Y:S05]  /*4770*/  BSYNC B1 ;  /* 0x0000000000017941 */ /* 0x000fea0003800000 */
.L_x_100:
        /* <DEDUP_REMOVED lines=12> */
.L_x_103:
[----:B------:R-:W-:Y:S05]  /*4840*/  BSYNC B1 ;  /* 0x0000000000017941 */ /* 0x000fea0003800000 */
.L_x_102:
        /* <DEDUP_REMOVED lines=12> */
.L_x_105:
[----:B------:R-:W-:Y:S05]  /*4910*/  BSYNC B1 ;  /* 0x0000000000017941 */ /* 0x000fea0003800000 */
.L_x_104:
        /* <DEDUP_REMOVED lines=12> */
.L_x_107:
[----:B------:R-:W-:Y:S05]  /*49e0*/  BSYNC B1 ;  /* 0x0000000000017941 */ /* 0x000fea0003800000 */
.L_x_106:
        /* <DEDUP_REMOVED lines=12> */
.L_x_109:
[----:B------:R-:W-:Y:S05]  /*4ab0*/  BSYNC B1 ;  /* 0x0000000000017941 */ /* 0x000fea0003800000 */
.L_x_108:
        /* <DEDUP_REMOVED lines=12> */
.L_x_111:
[----:B------:R-:W-:Y:S05]  /*4b80*/  BSYNC B1 ;  /* 0x0000000000017941 */ /* 0x000fea0003800000 */
.L_x_110:
        /* <DEDUP_REMOVED lines=12> */
.L_x_113:
[----:B------:R-:W-:Y:S05]  /*4c50*/  BSYNC B1 ;  /* 0x0000000000017941 */ /* 0x000fea0003800000 */
.L_x_112:
        /* <DEDUP_REMOVED lines=12> */
.L_x_115:
[----:B------:R-:W-:Y:S05]  /*4d20*/  BSYNC B1 ;  /* 0x0000000000017941 */ /* 0x000fea0003800000 */
.L_x_114:
        /* <DEDUP_REMOVED lines=12> */
.L_x_117:
[----:B------:R-:W-:Y:S05]  /*4df0*/  BSYNC B1 ;  /* 0x0000000000017941 */ /* 0x000fea0003800000 */
.L_x_116:
        /* <DEDUP_REMOVED lines=12> */
.L_x_119:
[----:B------:R-:W-:Y:S05]  /*4ec0*/  BSYNC B1 ;  /* 0x0000000000017941 */ /* 0x000fea0003800000 */
.L_x_118:
        /* <DEDUP_REMOVED lines=12> */
.L_x_121:
[----:B------:R-:W-:Y:S05]  /*4f90*/  BSYNC B1 ;  /* 0x0000000000017941 */ /* 0x000fea0003800000 */
.L_x_120:
        /* <DEDUP_REMOVED lines=12> */
.L_x_123:
[----:B------:R-:W-:Y:S05]  /*5060*/  BSYNC B1 ;  /* 0x0000000000017941 */ /* 0x000fea0003800000 */
.L_x_122:
        /* <DEDUP_REMOVED lines=12> */
.L_x_125:
[----:B------:R-:W-:Y:S05]  /*5130*/  BSYNC B1 ;  /* 0x0000000000017941 */ /* 0x000fea0003800000 */
.L_x_124:
        /* <DEDUP_REMOVED lines=12> */
.L_x_127:
[----:B------:R-:W-:Y:S05]  /*5200*/  BSYNC B1 ;  /* 0x0000000000017941 */ /* 0x000fea0003800000 */
.L_x_126:
        /* <DEDUP_REMOVED lines=12> */
.L_x_129:
[----:B------:R-:W-:Y:S05]  /*52d0*/  BSYNC B1 ;  /* 0x0000000000017941 */ /* 0x000fea0003800000 */
.L_x_128:
        /* <DEDUP_REMOVED lines=12> */
.L_x_131:
[----:B------:R-:W-:Y:S05]  /*53a0*/  BSYNC B1 ;  /* 0x0000000000017941 */ /* 0x000fea0003800000 */
.L_x_130:
        /* <DEDUP_REMOVED lines=12> */
.L_x_133:
[----:B------:R-:W-:Y:S05]  /*5470*/  BSYNC B1 ;  /* 0x0000000000017941 */ /* 0x000fea0003800000 */
.L_x_132:
        /* <DEDUP_REMOVED lines=12> */
.L_x_135:
[----:B------:R-:W-:Y:S05]  /*5540*/  BSYNC B1 ;  /* 0x0000000000017941 */ /* 0x000fea0003800000 */
.L_x_134:
        /* <DEDUP_REMOVED lines=12> */
.L_x_137:
[----:B------:R-:W-:Y:S05]  /*5610*/  BSYNC B1 ;  /* 0x0000000000017941 */ /* 0x000fea0003800000 */
.L_x_136:
        /* <DEDUP_REMOVED lines=12> */
.L_x_139:
[----:B------:R-:W-:Y:S05]  /*56e0*/  BSYNC B1 ;  /* 0x0000000000017941 */ /* 0x000fea0003800000 */
.L_x_138:
        /* <DEDUP_REMOVED lines=12> */
.L_x_141:
[----:B------:R-:W-:Y:S05]  /*57b0*/  BSYNC B1 ;  /* 0x0000000000017941 */ /* 0x000fea0003800000 */
.L_x_140:
        /* <DEDUP_REMOVED lines=12> */
.L_x_143:
[----:B------:R-:W-:Y:S05]  /*5880*/  BSYNC B1 ;  /* 0x0000000000017941 */ /* 0x000fea0003800000 */
.L_x_142:
        /* <DEDUP_REMOVED lines=12> */
.L_x_145:
[----:B------:R-:W-:Y:S05]  /*5950*/  BSYNC B1 ;  /* 0x0000000000017941 */ /* 0x000fea0003800000 */
.L_x_144:
        /* <DEDUP_REMOVED lines=12> */
.L_x_147:
[----:B------:R-:W-:Y:S05]  /*5a20*/  BSYNC B1 ;  /* 0x0000000000017941 */ /* 0x000fea0003800000 */
.L_x_146:
        /* <DEDUP_REMOVED lines=12> */
.L_x_149:
[----:B------:R-:W-:Y:S05]  /*5af0*/  BSYNC B1 ;  /* 0x0000000000017941 */ /* 0x000fea0003800000 */
.L_x_148:
        /* <DEDUP_REMOVED lines=12> */
.L_x_151:
[----:B------:R-:W-:Y:S05]  /*5bc0*/  BSYNC B1 ;  /* 0x0000000000017941 */ /* 0x000fea0003800000 */
.L_x_150:
        /* <DEDUP_REMOVED lines=12> */
.L_x_153:
[----:B------:R-:W-:Y:S05]  /*5c90*/  BSYNC B1 ;  /* 0x0000000000017941 */ /* 0x000fea0003800000 */
.L_x_152:
        /* <DEDUP_REMOVED lines=12> */
.L_x_155:
[----:B------:R-:W-:Y:S05]  /*5d60*/  BSYNC B1 ;  /* 0x0000000000017941 */ /* 0x000fea0003800000 */
.L_x_154:
[----:B-1---5:R-:W-:Y:S01]  /*5d70*/  IMAD.U32 R90, R168, 0x10000, RZ ;  /* 0x00010000a85a7824 */ /* 0x022fe200078e00ff */
[----:B------:R-:W-:Y:S01]  /*5d80*/  ISETP.GT.AND P1, PT, R0, 0x79, P0 ;  /* 0x000000790000780c */ /* 0x000fe20000724270 */
[----:B------:R-:W-:Y:S01]  /*5d90*/  BSSY B1, `(.L_x_156) ;  /* 0x000000c000017945 */ /* 0x000fe20003800000 */
[----:B------:R-:W-:Y:S01]  /*5da0*/  IADD3 R165, P0, R165, 0x80, RZ ;  /* 0x00000080a5a57810 */ /* 0x000fe20007f1e0ff */
[----:B------:R-:W-:Y:S01]  /*5db0*/  FMUL R91, R90, R155 ;  /* 0x0000009b5a5b7220 */ /* 0x000fe20000400000 */
[----:B------:R-:W-:-:S03]  /*5dc0*/  @P3 IMAD.MOV.U32 R90, RZ, RZ, R170 ;  /* 0x000000ffff5a3224 */ /* 0x000fc600078e00aa */
[----:B------:R-:W-:Y:S01]  /*5dd0*/  FFMA R91, R150, R154, R91 ;  /* 0x0000009a965b7223 */ /* 0x000fe2000000005b */
[----:B------:R-:W-:-:S04]  /*5de0*/  IMAD.X R153, RZ, RZ, R153, P0 ;  /* 0x000000ffff997224 */ /* 0x000fc800000e0699 */
[----:B------:R-:W-:-:S04]  /*5df0*/  F2FP.BF16.F32.PACK_AB R91, RZ, R91 ;  /* 0x0000005bff5b723e */ /* 0x000fc800000010ff */
[----:B------:R-:W-:Y:S01]  /*5e00*/  PRMT R92, R91, 0x7610, R92 ;  /* 0x000076105b5c7816 */ /* 0x000fe2000000005c */
[----:B------:R-:W-:-:S05]  /*5e10*/  @P3 IMAD.MOV.U32 R91, RZ, RZ, R171 ;  /* 0x000000ffff5b3224 */ /* 0x000fca00078e00ab */
[----:B------:R1:W-:Y:S01]  /*5e20*/  @P3 STG.E.U16 desc[UR36][R90.64+0xf0], R92 ;  /* 0x0000f05c5a003986 */ /* 0x0003e2000c101524 */
[----:B------:R-:W-:Y:S05]  /*5e30*/  @!P1 BRA `(.L_x_157) ;  /* 0x0000000000049947 */ /* 0x000fea0003800000 */
[----:B------:R0:W5:Y:S02]  /*5e40*/  LDG.E.LTC128B.U16 R168, desc[UR36][R88.64+0xf2] ;  /* 0x0000f22458a87981 */ /* 0x000164000c1e1520 */
.L_x_157:
[----:B------:R-:W-:Y:S05]  /*5e50*/  BSYNC B1 ;  /* 0x0000000000017941 */ /* 0x000fea0003800000 */
.L_x_156:
[----:B0-2--5:R-:W-:Y:S01]  /*5e60*/  IMAD.U32 R88, R168, 0x10000, RZ ;  /* 0x00010000a8587824 */ /* 0x025fe200078e00ff */
[----:B------:R-:W-:Y:S01]  /*5e70*/  ISETP.GT.AND P0, PT, R157, 0x80, PT ;  /* 0x000000809d00780c */ /* 0x000fe20003f04270 */
[-C--:B-1----:R-:W-:Y:S02]  /*5e80*/  IMAD R92, R153, R12.reuse, RZ ;  /* 0x0000000c995c7224 */ /* 0x082fe400078e02ff */
[----:B------:R-:W-:Y:S01]  /*5e90*/  FMUL R90, R88, R155 ;  /* 0x0000009b585a7220 */ /* 0x000fe20000400000 */
[----:B------:R-:W-:Y:S01]  /*5ea0*/  IMAD.WIDE.U32 R88, R165, R12, R20 ;  /* 0x0000000ca5587225 */ /* 0x000fe200078e0014 */
[----:B------:R-:W-:-:S03]  /*5eb0*/  ISETP.GT.AND P2, PT, R0, RZ, P0 ;  /* 0x000000ff0000720c */ /* 0x000fc60000744270 */
[----:B------:R-:W-:Y:S01]  /*5ec0*/  FFMA R151, R151, R154, R90 ;  /* 0x0000009a97977223 */ /* 0x000fe2000000005a */
[----:B------:R-:W-:Y:S01]  /*5ed0*/  IMAD R99, R165, R13, R92 ;  /* 0x0000000da5637224 */ /* 0x000fe200078e025c */
[----:B------:R-:W-:-:S03]  /*5ee0*/  LEA R90, P3, R88, R8, 0x1 ;  /* 0x00000008585a7211 */ /* 0x000fc600078608ff */
[----:B------:R-:W-:Y:S01]  /*5ef0*/  IMAD.IADD R13, R89, 0x1, R99 ;  /* 0x00000001590d7824 */ /* 0x000fe200078e0263 */
[----:B------:R-:W-:-:S04]  /*5f00*/  F2FP.BF16.F32.PACK_AB R151, RZ, R151 ;  /* 0x00000097ff97723e */ /* 0x000fc800000010ff */
[----:B------:R-:W-:Y:S01]  /*5f10*/  LEA.HI.X R91, R88, R9, R13, 0x1, P3 ;  /* 0x00000009585b7211 */ /* 0x000fe200018f0c0d */
[----:B------:R0:W-:Y:S04]  /*5f20*/  @P1 STG.E.U16 desc[UR36][R170.64+0xf2], R151 ;  /* 0x0000f297aa001986 */ /* 0x0001e8000c101524 */
[----:B------:R-:W2:Y:S01]  /*5f30*/  @P2 LDG.E.LTC128B.U16 R168, desc[UR36][R90.64] ;  /* 0x000000245aa82981 */ /* 0x000ea2000c1e1520 */
[----:B------:R-:W-:Y:S01]  /*5f40*/  IMAD.WIDE.U32 R88, R165, R12, R6 ;  /* 0x0000000ca5587225 */ /* 0x000fe200078e0006 */
[----:B------:R-:W-:Y:S01]  /*5f50*/  SHF.L.U64.HI R97, R4, 0x8, R5 ;  /* 0x0000000804617819 */ /* 0x000fe20000010205 */
[----:B------:R-:W-:Y:S01]  /*5f60*/  BSSY B1, `(.L_x_158) ;  /* 0x0000011000017945 */ /* 0x000fe20003800000 */
[----:B------:R-:W-:Y:S01]  /*5f70*/  ISETP.GT.AND P3, PT, R0, 0x1, P0 ;  /* 0x000000010000780c */ /* 0x000fe20000764270 */
[----:B------:R-:W-:-:S02]  /*5f80*/  IMAD.IADD R89, R99, 0x1, R89 ;  /* 0x0000000163597824 */ /* 0x000fc400078e0259 */
[----:B------:R-:W-:Y:S02]  /*5f90*/  IMAD.SHL.U32 R95, R4, 0x100, RZ ;  /* 0x00000100045f7824 */ /* 0x000fe400078e00ff */
[----:B--2---:R-:W-:-:S04]  /*5fa0*/  IMAD.U32 R92, R168, 0x10000, RZ ;  /* 0x00010000a85c7824 */ /* 0x004fc800078e00ff */
[----:B------:R-:W-:Y:S01]  /*5fb0*/  FMUL R13, R92, R155 ;  /* 0x0000009b5c0d7220 */ /* 0x000fe20000400000 */
[----:B------:R-:W-:Y:S01]  /*5fc0*/  IMAD.WIDE.U32 R92, R23, R10, R88 ;  /* 0x0000000a175c7225 */ /* 0x000fe200078e0058 */
[----:B------:R-:W-:-:S03]  /*5fd0*/  IADD3 R88, P1, R95, R158, RZ ;  /* 0x0000009e5f587210 */ /* 0x000fc60007f3e0ff */
[----:B------:R-:W-:Y:S01]  /*5fe0*/  FFMA R13, R24, R154, R13 ;  /* 0x0000009a180d7223 */ /* 0x000fe2000000000d */
[----:B------:R-:W-:Y:S01]  /*5ff0*/  IMAD.IADD R5, R11, 0x1, R93 ;  /* 0x000000010b057824 */ /* 0x000fe200078e025d */
[----:B------:R-:W-:Y:S02]  /*6000*/  IADD3.X R89, R97, R159, RZ, P1, !PT ;  /* 0x0000009f61597210 */ /* 0x000fe40000ffe4ff */
[C---:B------:R-:W-:Y:S02]  /*6010*/  LEA R4, P4, R92.reuse, R8, 0x1 ;  /* 0x000000085c047211 */ /* 0x040fe400078808ff */
[----:B------:R-:W-:Y:S02]  /*6020*/  F2FP.BF16.F32.PACK_AB R13, RZ, R13 ;  /* 0x0000000dff0d723e */ /* 0x000fe400000010ff */
[----:B------:R-:W-:-:S03]  /*6030*/  LEA.HI.X R5, R92, R9, R5, 0x1, P4 ;  /* 0x000000095c057211 */ /* 0x000fc600020f0c05 */
[----:B------:R0:W-:Y:S01]  /*6040*/  @P2 STG.E.U16 desc[UR36][R88.64], R13 ;  /* 0x0000000d58002986 */ /* 0x0001e2000c101524 */
[----:B------:R-:W-:Y:S05]  /*6050*/  @!P3 BRA `(.L_x_159) ;  /* 0x000000000004b947 */ /* 0x000fea0003800000 */
[----:B------:R1:W5:Y:S02]  /*6060*/  LDG.E.LTC128B.U16 R168, desc[UR36][R4.64+0x2] ;  /* 0x0000022404a87981 */ /* 0x000364000c1e1520 */
.L_x_159:
[----:B------:R-:W-:Y:S05]  /*6070*/  BSYNC B1 ;  /* 0x0000000000017941 */ /* 0x000fea0003800000 */
.L_x_158:
[----:B------:R-:W-:Y:S01]  /*6080*/  IMAD.WIDE.U32 R162, R165, R12, R162 ;  /* 0x0000000ca5a27225 */ /* 0x000fe200078e00a2 */
[----:B------:R-:W-:Y:S01]  /*6090*/  ISETP.GT.AND P1, PT, R157, 0x88, PT ;  /* 0x000000889d00780c */ /* 0x000fe20003f24270 */
[----:B------:R-:W-:Y:S02]  /*60a0*/  BSSY B1, `(.L_x_160) ;  /* 0x0000012000017945 */ /* 0x000fe40003800000 */
[----:B-----5:R-:W-:Y:S01]  /*60b0*/  IMAD.U32 R20, R168, 0x10000, RZ ;  /* 0x00010000a8147824 */ /* 0x020fe200078e00ff */
[----:B------:R-:W-:Y:S01]  /*60c0*/  IADD3 R14, P2, R14, R162, RZ ;  /* 0x000000a20e0e7210 */ /* 0x000fe20007f5e0ff */
[----:B------:R-:W-:Y:S02]  /*60d0*/  IMAD.IADD R99, R99, 0x1, R163 ;  /* 0x0000000163637824 */ /* 0x000fe400078e02a3 */
[----:B------:R-:W-:Y:S01]  /*60e0*/  FMUL R20, R20, R155 ;  /* 0x0000009b14147220 */ /* 0x000fe20000400000 */
[----:B------:R-:W-:Y:S01]  /*60f0*/  LEA R12, P4, R14, R8, 0x1 ;  /* 0x000000080e0c7211 */ /* 0x000fe200078808ff */
[----:B------:R-:W-:Y:S01]  /*6100*/  IMAD.X R21, R99, 0x1, R21, P2 ;  /* 0x0000000163157824 */ /* 0x000fe200010e0615 */
[----:B------:R-:W-:Y:S01]  /*6110*/  ISETP.GT.AND P2, PT, R0, RZ, P1 ;  /* 0x000000ff0000720c */ /* 0x000fe20000f44270 */
[----:B------:R-:W-:Y:S01]  /*6120*/  FFMA R20, R25, R154, R20 ;  /* 0x0000009a19147223 */ /* 0x000fe20000000014 */
[----:B------:R-:W-:-:S02]  /*6130*/  @P3 IMAD.MOV.U32 R15, RZ, RZ, R89 ;  /* 0x000000ffff0f3224 */ /* 0x000fc400078e0059 */
[----:B0-----:R-:W-:Y:S01]  /*6140*/  LEA.HI.X R13, R14, R9, R21, 0x1, P4 ;  /* 0x000000090e0d7211 */ /* 0x001fe200020f0c15 */
[----:B------:R-:W-:Y:S01]  /*6150*/  @P3 IMAD.MOV.U32 R14, RZ, RZ, R88 ;  /* 0x000000ffff0e3224 */ /* 0x000fe200078e0058 */
[----:B------:R-:W-:Y:S02]  /*6160*/  F2FP.BF16.F32.PACK_AB R20, RZ, R20 ;  /* 0x00000014ff14723e */ /* 0x000fe400000010ff */
[----:B------:R-:W-:-:S03]  /*6170*/  IADD3 R6, P4, R6, R162, RZ ;  /* 0x000000a206067210 */ /* 0x000fc60007f9e0ff */
[----:B------:R0:W-:Y:S02]  /*6180*/  @P3 STG.E.U16 desc[UR36][R14.64+0x2], R20 ;  /* 0x000002140e003986 */ /* 0x0001e4000c101524 */
[----:B------:R-:W-:Y:S01]  /*6190*/  IMAD.X R7, R7, 0x1, R99, P4 ;  /* 0x0000000107077824 */ /* 0x000fe200020e0663 */
[----:B------:R-:W-:Y:S07]  /*61a0*/  @!P2 BRA `(.L_x_161) ;  /* 0x000000000004a947 */ /* 0x000fee0003800000 */
[----:B------:R2:W5:Y:S02]  /*61b0*/  LDG.E.LTC128B.U16 R168, desc[UR36][R12.64] ;  /* 0x000000240ca87981 */ /* 0x000564000c1e1520 */
.L_x_161:
[----:B------:R-:W-:Y:S05]  /*61c0*/  BSYNC B1 ;  /* 0x0000000000017941 */ /* 0x000fea0003800000 */
.L_x_160:
[----:B0----5:R-:W-:Y:S01]  /*61d0*/  IMAD.U32 R14, R168, 0x10000, RZ ;  /* 0x00010000a80e7824 */ /* 0x021fe200078e00ff */
[----:B------:R-:W-:Y:S01]  /*61e0*/  BSSY B1, `(.L_x_162) ;  /* 0x000000e000017945 */ /* 0x000fe20003800000 */
[----:B--2---:R-:W-:Y:S01]  /*61f0*/  IMAD.WIDE.U32 R12, R23, R10, R6 ;  /* 0x0000000a170c7225 */ /* 0x004fe200078e0006 */
[----:B------:R-:W-:-:S03]  /*6200*/  IADD3 R6, P3, R88, R169, RZ ;  /* 0x000000a958067210 */ /* 0x000fc60007f7e0ff */
[----:B------:R-:W-:Y:S01]  /*6210*/  FMUL R7, R14, R155 ;  /* 0x0000009b0e077220 */ /* 0x000fe20000400000 */
[----:B------:R-:W-:Y:S01]  /*6220*/  IMAD.IADD R11, R11, 0x1, R13 ;  /* 0x000000010b0b7824 */ /* 0x000fe200078e020d */
[----:B------:R-:W-:Y:S02]  /*6230*/  LEA R8, P4, R12, R8, 0x1 ;  /* 0x000000080c087211 */ /* 0x000fe400078808ff */
[----:B------:R-:W-:Y:S02]  /*6240*/  FFMA R7, R26, R154, R7 ;  /* 0x0000009a1a077223 */ /* 0x000fe40000000007 */
[----:B------:R-:W-:-:S03]  /*6250*/  LEA.HI.X R9, R12, R9, R11, 0x1, P4 ;  /* 0x000000090c097211 */ /* 0x000fc600020f0c0b */
[----:B------:R-:W-:Y:S01]  /*6260*/  F2FP.BF16.F32.PACK_AB R10, RZ, R7 ;  /* 0x00000007ff0a723e */ /* 0x000fe200000010ff */
[----:B------:R-:W-:Y:S01]  /*6270*/  IMAD.X R7, R89, 0x1, R167, P3 ;  /* 0x0000000159077824 */ /* 0x000fe200018e06a7 */
[----:B------:R-:W-:-:S04]  /*6280*/  ISETP.GT.AND P4, PT, R0, 0x1, P1 ;  /* 0x000000010000780c */ /* 0x000fc80000f84270 */
[----:B------:R0:W-:Y:S09]  /*6290*/  @P2 STG.E.U16 desc[UR36][R6.64], R10 ;  /* 0x0000000a06002986 */ /* 0x0001f2000c101524 */
[----:B------:R-:W-:Y:S05]  /*62a0*/  @!P4 BRA `(.L_x_163) ;  /* 0x000000000004c947 */ /* 0x000fea0003800000 */
[----:B------:R2:W5:Y:S02]  /*62b0*/  LDG.E.LTC128B.U16 R168, desc[UR36][R8.64+0x2] ;  /* 0x0000022408a87981 */ /* 0x000564000c1e1520 */
.L_x_163:
[----:B------:R-:W-:Y:S05]  /*62c0*/  BSYNC B1 ;  /* 0x0000000000017941 */ /* 0x000fea0003800000 */
.L_x_162:
[----:B0----5:R-:W-:Y:S01]  /*62d0*/  IMAD.U32 R10, R168, 0x10000, RZ ;  /* 0x00010000a80a7824 */ /* 0x021fe200078e00ff */
[----:B------:R-:W-:Y:S01]  /*62e0*/  ISETP.GT.AND P2, PT, R0, 0x8, P0 ;  /* 0x000000080000780c */ /* 0x000fe20000744270 */
[----:B------:R-:W-:Y:S02]  /*62f0*/  BSSY B1, `(.L_x_164) ;  /* 0x0000007000017945 */ /* 0x000fe40003800000 */
[----:B------:R-:W-:-:S04]  /*6300*/  FMUL R10, R10, R155 ;  /* 0x0000009b0a0a7220 */ /* 0x000fc80000400000 */
[----:B------:R-:W-:-:S05]  /*6310*/  FFMA R10, R27, R154, R10 ;  /* 0x0000009a1b0a7223 */ /* 0x000fca000000000a */
[----:B------:R-:W-:-:S05]  /*6320*/  F2FP.BF16.F32.PACK_AB R10, RZ, R10 ;  /* 0x0000000aff0a723e */ /* 0x000fca00000010ff */
[----:B------:R0:W-:Y:S01]  /*6330*/  @P4 STG.E.U16 desc[UR36][R6.64+0x2], R10 ;  /* 0x0000020a06004986 */ /* 0x0001e2000c101524 */
[----:B------:R-:W-:Y:S05]  /*6340*/  @!P2 BRA `(.L_x_165) ;  /* 0x000000000004a947 */ /* 0x000fea0003800000 */
[----:B------:R0:W5:Y:S02]  /*6350*/  LDG.E.LTC128B.U16 R168, desc[UR36][R4.64+0x10] ;  /* 0x0000102404a87981 */ /* 0x000164000c1e1520 */
.L_x_165:
[----:B------:R-:W-:Y:S05]  /*6360*/  BSYNC B1 ;  /* 0x0000000000017941 */ /* 0x000fea0003800000 */
.L_x_164:
[----:B0----5:R-:W-:Y:S01]  /*6370*/  SHF.L.U32 R6, R168, 0x10, RZ ;  /* 0x00000010a8067819 */ /* 0x021fe200000006ff */
[----:B------:R-:W-:Y:S01]  /*6380*/  BSSY B1, `(.L_x_166) ;  /* 0x000000b000017945 */ /* 0x000fe20003800000 */
[----:B------:R-:W-:-:S03]  /*6390*/  ISETP.GT.AND P4, PT, R0, 0x9, P0 ;  /* 0x000000090000780c */ /* 0x000fc60000784270 */
[----:B------:R-:W-:Y:S01]  /*63a0*/  FMUL R7, R6, R155 ;  /* 0x0000009b06077220 */ /* 0x000fe20000400000 */
[----:B------:R-:W-:-:S03]  /*63b0*/  IMAD.MOV.U32 R6, RZ, RZ, R88 ;  /* 0x000000ffff067224 */ /* 0x000fc600078e0058 */
[----:B------:R-:W-:-:S05]  /*63c0*/  FFMA R7, R28, R154, R7 ;  /* 0x0000009a1c077223 */ /* 0x000fca0000000007 */
[----:B------:R-:W-:-:S04]  /*63d0*/  F2FP.BF16.F32.PACK_AB R7, RZ, R7 ;  /* 0x00000007ff07723e */ /* 0x000fc800000010ff */
[----:B------:R-:W-:Y:S01]  /*63e0*/  PRMT R10, R7, 0x7610, R10 ;  /* 0x00007610070a7816 */ /* 0x000fe2000000000a */
[----:B------:R-:W-:-:S05]  /*63f0*/  IMAD.MOV.U32 R7, RZ, RZ, R89 ;  /* 0x000000ffff077224 */ /* 0x000fca00078e0059 */
[----:B------:R0:W-:Y:S01]  /*6400*/  @P2 STG.E.U16 desc[UR36][R6.64+0x10], R10 ;  /* 0x0000100a06002986 */ /* 0x0001e2000c101524 */
[----:B------:R-:W-:Y:S05]  /*6410*/  @!P4 BRA `(.L_x_167) ;  /* 0x000000000004c947 */ /* 0x000fea0003800000 */
[----:B------:R0:W5:Y:S02]  /*6420*/  LDG.E.LTC128B.U16 R168, desc[UR36][R4.64+0x12] ;  /* 0x0000122404a87981 */ /* 0x000164000c1e1520 */
.L_x_167:
[----:B------:R-:W-:Y:S05]  /*6430*/  BSYNC B1 ;  /* 0x0000000000017941 */ /* 0x000fea0003800000 */
.L_x_166:
        /* <DEDUP_REMOVED lines=9> */
.L_x_169:
[----:B------:R-:W-:Y:S05]  /*64d0*/  BSYNC B1 ;  /* 0x0000000000017941 */ /* 0x000fea0003800000 */
.L_x_168:
[----:B0----5:R-:W-:Y:S01]  /*64e0*/  IMAD.U32 R10, R168, 0x10000, RZ ;  /* 0x00010000a80a7824 */ /* 0x021fe200078e00ff */
[----:B------:R-:W-:Y:S01]  /*64f0*/  ISETP.GT.AND P2, PT, R0, 0x9, P1 ;  /* 0x000000090000780c */ /* 0x000fe20000f44270 */
[----:B------:R-:W-:Y:S02]  /*6500*/  BSSY B1, `(.L_x_170) ;  /* 0x0000009000017945 */ /* 0x000fe40003800000 */
[----:B------:R-:W-:Y:S01]  /*6510*/  FMUL R11, R10, R155 ;  /* 0x0000009b0a0b7220 */ /* 0x000fe20000400000 */
[----:B------:R-:W-:-:S03]  /*6520*/  IADD3 R10, P4, R169, R88, RZ ;  /* 0x00000058a90a7210 */ /* 0x000fc60007f9e0ff */
[----:B------:R-:W-:-:S05]  /*6530*/  FFMA R11, R30, R154, R11 ;  /* 0x0000009a1e0b7223 */ /* 0x000fca000000000b */
[----:B------:R-:W-:Y:S01]  /*6540*/  F2FP.BF16.F32.PACK_AB R12, RZ, R11 ;  /* 0x0000000bff0c723e */ /* 0x000fe200000010ff */
[----:B------:R-:W-:-:S05]  /*6550*/  IMAD.X R11, R167, 0x1, R89, P4 ;  /* 0x00000001a70b7824 */ /* 0x000fca00020e0659 */
[----:B------:R0:W-:Y:S01]  /*6560*/  @P3 STG.E.U16 desc[UR36][R10.64+0x10], R12 ;  /* 0x0000100c0a003986 */ /* 0x0001e2000c101524 */
[----:B------:R-:W-:Y:S05]  /*6570*/  @!P2 BRA `(.L_x_171) ;  /* 0x000000000004a947 */ /* 0x000fea0003800000 */
[----:B------:R0:W5:Y:S02]  /*6580*/  LDG.E.LTC128B.U16 R168, desc[UR36][R8.64+0x12] ;  /* 0x0000122408a87981 */ /* 0x000164000c1e1520 */
.L_x_171:
[----:B------:R-:W-:Y:S05]  /*6590*/  BSYNC B1 ;  /* 0x0000000000017941 */ /* 0x000fea0003800000 */
.L_x_170:
[----:B0----5:R-:W-:Y:S01]  /*65a0*/  IMAD.U32 R10, R168, 0x10000, RZ ;  /* 0x00010000a80a7824 */ /* 0x021fe200078e00ff */
[----:B------:R-:W-:Y:S03]  /*65b0*/  BSSY B1, `(.L_x_172) ;  /* 0x000000a000017945 */ /* 0x000fe60003800000 */
[----:B------:R-:W-:Y:S01]  /*65c0*/  FMUL R12, R10, R155 ;  /* 0x0000009b0a0c7220 */ /* 0x000fe20000400000 */
[----:B------:R-:W-:-:S03]  /*65d0*/  IADD3 R10, P3, P4, R169, R158, R95 ;  /* 0x0000009ea90a7210 */ /* 0x000fc60007c7e05f */
[----:B------:R-:W-:Y:S01]  /*65e0*/  FFMA R12, R31, R154, R12 ;  /* 0x0000009a1f0c7223 */ /* 0x000fe2000000000c */
[----:B------:R-:W-:Y:S02]  /*65f0*/  IADD3.X R11, R167, R159, R97, P3, P4 ;  /* 0x0000009fa70b7210 */ /* 0x000fe40001fe8461 */
[----:B------:R-:W-:Y:S02]  /*6600*/  ISETP.GT.AND P3, PT, R0, 0x10, P0 ;  /* 0x000000100000780c */ /* 0x000fe40000764270 */
[----:B------:R-:W-:-:S05]  /*6610*/  F2FP.BF16.F32.PACK_AB R12, RZ, R12 ;  /* 0x0000000cff0c723e */ /* 0x000fca00000010ff */
[----:B------:R0:W-:Y:S06]  /*6620*/  @P2 STG.E.U16 desc[UR36][R10.64+0x12], R12 ;  /* 0x0000120c0a002986 */ /* 0x0001ec000c101524 */
[----:B------:R-:W-:Y:S05]  /*6630*/  @!P3 BRA `(.L_x_173) ;  /* 0x000000000004b947 */ /* 0x000fea0003800000 */
[----:B------:R0:W5:Y:S02]  /*6640*/  LDG.E.LTC128B.U16 R168, desc[UR36][R4.64+0x20] ;  /* 0x0000202404a87981 */ /* 0x000164000c1e1520 */
.L_x_173:
[----:B------:R-:W-:Y:S05]  /*6650*/  BSYNC B1 ;  /* 0x0000000000017941 */ /* 0x000fea0003800000 */
.L_x_172:
        /* <DEDUP_REMOVED lines=9> */
.L_x_175:
[----:B------:R-:W-:Y:S05]  /*66f0*/  BSYNC B1 ;  /* 0x0000000000017941 */ /* 0x000fea0003800000 */
.L_x_174:
[----:B-----5:R-:W-:Y:S01]  /*6700*/  IMAD.U32 R12, R168, 0x10000, RZ ;  /* 0x00010000a80c7824 */ /* 0x020fe200078e00ff */
        /* <DEDUP_REMOVED lines=8> */
.L_x_177:
[----:B------:R-:W-:Y:S05]  /*6790*/  BSYNC B1 ;  /* 0x0000000000017941 */ /* 0x000fea0003800000 */
.L_x_176:
        /* <DEDUP_REMOVED lines=9> */
.L_x_179:
[----:B------:R-:W-:Y:S05]  /*6830*/  BSYNC B1 ;  /* 0x0000000000017941 */ /* 0x000fea0003800000 */
.L_x_178:
        /* <DEDUP_REMOVED lines=9> */
.L_x_181:
[----:B------:R-:W-:Y:S05]  /*68d0*/  BSYNC B1 ;  /* 0x0000000000017941 */ /* 0x000fea0003800000 */
.L_x_180:
[----:B0----5:R-:W-:Y:S01]  /*68e0*/  SHF.L.U32 R12, R168, 0x10, RZ ;  /* 0x00000010a80c7819 */ /* 0x021fe200000006ff */
[----:B------:R-:W-:Y:S01]  /*68f0*/  BSSY B1, `(.L_x_182) ;  /* 0x0000008000017945 */ /* 0x000fe20003800000 */
[----:B------:R-:W-:-:S03]  /*6900*/  ISETP.GT.AND P2, PT, R0, 0x19, P0 ;  /* 0x000000190000780c */ /* 0x000fc60000744270 */
[----:B------:R-:W-:-:S04]  /*6910*/  FMUL R13, R12, R155 ;  /* 0x0000009b0c0d7220 */ /* 0x000fc80000400000 */
[----:B------:R-:W-:-:S05]  /*6920*/  FFMA R13, R36, R154, R13 ;  /* 0x0000009a240d7223 */ /* 0x000fca000000000d */
[----:B------:R-:W-:-:S05]  /*6930*/  F2FP.BF16.F32.PACK_AB R13, RZ, R13 ;  /* 0x0000000dff0d723e */ /* 0x000fca00000010ff */
[----:B------:R0:W-:Y:S01]  /*6940*/  @P3 STG.E.U16 desc[UR36][R6.64+0x30], R13 ;  /* 0x0000300d06003986 */ /* 0x0001e2000c101524 */
[----:B------:R-:W-:Y:S05]  /*6950*/  @!P2 BRA `(.L_x_183) ;  /* 0x000000000004a947 */ /* 0x000fea0003800000 */
[----:B------:R0:W5:Y:S02]  /*6960*/  LDG.E.LTC128B.U16 R168, desc[UR36][R4.64+0x32] ;  /* 0x0000322404a87981 */ /* 0x000164000c1e1520 */
.L_x_183:
[----:B------:R-:W-:Y:S05]  /*6970*/  BSYNC B1 ;  /* 0x0000000000017941 */ /* 0x000fea0003800000 */
.L_x_182:
        /* <DEDUP_REMOVED lines=9> */
.L_x_185:
[----:B------:R-:W-:Y:S05]  /*6a10*/  BSYNC B1 ;  /* 0x0000000000017941 */ /* 0x000fea0003800000 */
.L_x_184:
        /* <DEDUP_REMOVED lines=9> */
.L_x_187:
[----:B------:R-:W-:Y:S05]  /*6ab0*/  BSYNC B1 ;  /* 0x0000000000017941 */ /* 0x000fea0003800000 */
.L_x_186:
        /* <DEDUP_REMOVED lines=9> */
.L_x_189:
[----:B------:R-:W-:Y:S05]  /*6b50*/  BSYNC B1 ;  /* 0x0000000000017941 */ /* 0x000fea0003800000 */
.L_x_188:
        /* <DEDUP_REMOVED lines=9> */
.L_x_191:
[----:B------:R-:W-:Y:S05]  /*6bf0*/  BSYNC B1 ;  /* 0x0000000000017941 */ /* 0x000fea0003800000 */
.L_x_190:
        /* <DEDUP_REMOVED lines=9> */
.L_x_193:
[----:B------:R-:W-:Y:S05]  /*6c90*/  BSYNC B1 ;  /* 0x0000000000017941 */ /* 0x000fea0003800000 */
.L_x_192:
        /* <DEDUP_REMOVED lines=9> */
.L_x_195:
[----:B------:R-:W-:Y:S05]  /*6d30*/  BSYNC B1 ;  /* 0x0000000000017941 */ /* 0x000fea0003800000 */
.L_x_194:
        /* <DEDUP_REMOVED lines=9> */
.L_x_197:
[----:B------:R-:W-:Y:S05]  /*6dd0*/  BSYNC B1 ;  /* 0x0000000000017941 */ /* 0x000fea0003800000 */
.L_x_196:
        /* <DEDUP_REMOVED lines=9> */
.L_x_199:
[----:B------:R-:W-:Y:S05]  /*6e70*/  BSYNC B1 ;  /* 0x0000000000017941 */ /* 0x000fea0003800000 */
.L_x_198:
        /* <DEDUP_REMOVED lines=9> */
.L_x_201:
[----:B------:R-:W-:Y:S05]  /*6f10*/  BSYNC B1 ;  /* 0x0000000000017941 */ /* 0x000fea0003800000 */
.L_x_200:
        /* <DEDUP_REMOVED lines=9> */
.L_x_203:
[----:B------:R-:W-:Y:S05]  /*6fb0*/  BSYNC B1 ;  /* 0x0000000000017941 */ /* 0x000fea0003800000 */
.L_x_202:
[----:B-----5:R-:W-:Y:S01]  /*6fc0*/  SHF.L.U32 R12, R168, 0x10, RZ ;  /* 0x00000010a80c7819 */ /* 0x020fe200000006ff */
        /* <DEDUP_REMOVED lines=8> */
.L_x_205:
[----:B------:R-:W-:Y:S05]  /*7050*/  BSYNC B1 ;  /* 0x0000000000017941 */ /* 0x000fea0003800000 */
.L_x_204:
        /* <DEDUP_REMOVED lines=9> */
.L_x_207:
[----:B------:R-:W-:Y:S05]  /*70f0*/  BSYNC B1 ;  /* 0x0000000000017941 */ /* 0x000fea0003800000 */
.L_x_206:
        /* <DEDUP_REMOVED lines=9> */
.L_x_209:
[----:B------:R-:W-:Y:S05]  /*7190*/  BSYNC B1 ;  /* 0x0000000000017941 */ /* 0x000fea0003800000 */
.L_x_208:
        /* <DEDUP_REMOVED lines=9> */
.L_x_211:
[----:B------:R-:W-:Y:S05]  /*7230*/  BSYNC B1 ;  /* 0x0000000000017941 */ /* 0x000fea0003800000 */
.L_x_210:
        /* <DEDUP_REMOVED lines=9> */
.L_x_213:
[----:B------:R-:W-:Y:S05]  /*72d0*/  BSYNC B1 ;  /* 0x0000000000017941 */ /* 0x000fea0003800000 */
.L_x_212:
        /* <DEDUP_REMOVED lines=9> */
.L_x_215:
[----:B------:R-:W-:Y:S05]  /*7370*/  BSYNC B1 ;  /* 0x0000000000017941 */ /* 0x000fea0003800000 */
.L_x_214:
        /* <DEDUP_REMOVED lines=9> */
.L_x_217:
[----:B------:R-:W-:Y:S05]  /*7410*/  BSYNC B1 ;  /* 0x0000000000017941 */ /* 0x000fea0003800000 */
.L_x_216:
        /* <DEDUP_REMOVED lines=9> */
.L_x_219:
[----:B------:R-:W-:Y:S05]  /*74b0*/  BSYNC B1 ;  /* 0x0000000000017941 */ /* 0x000fea0003800000 */
.L_x_218:
        /* <DEDUP_REMOVED lines=9> */
.L_x_221:
[----:B------:R-:W-:Y:S05]  /*7550*/  BSYNC B1 ;  /* 0x0000000000017941 */ /* 0x000fea0003800000 */
.L_x_220:
        /* <DEDUP_REMOVED lines=9> */
.L_x_223:
[----:B------:R-:W-:Y:S05]  /*75f0*/  BSYNC B1 ;  /* 0x0000000000017941 */ /* 0x000fea0003800000 */
.L_x_222:
        /* <DEDUP_REMOVED lines=9> */
.L_x_225:
[----:B------:R-:W-:Y:S05]  /*7690*/  BSYNC B1 ;  /* 0x0000000000017941 */ /* 0x000fea0003800000 */
.L_x_224:
        /* <DEDUP_REMOVED lines=9> */
.L_x_227:
[----:B------:R-:W-:Y:S05]  /*7730*/  BSYNC B1 ;  /* 0x0000000000017941 */ /* 0x000fea0003800000 */
.L_x_226:
        /* <DEDUP_REMOVED lines=9> */
.L_x_229:
[----:B------:R-:W-:Y:S05]  /*77d0*/  BSYNC B1 ;  /* 0x0000000000017941 */ /* 0x000fea0003800000 */
.L_x_228:
        /* <DEDUP_REMOVED lines=9> */
.L_x_231:
[----:B------:R-:W-:Y:S05]  /*7870*/  BSYNC B1 ;  /* 0x0000000000017941 */ /* 0x000fea0003800000 */
.L_x_230:
        /* <DEDUP_REMOVED lines=9> */
.L_x_233:
[----:B------:R-:W-:Y:S05]  /*7910*/  BSYNC B1 ;  /* 0x0000000000017941 */ /* 0x000fea0003800000 */
.L_x_232:
        /* <DEDUP_REMOVED lines=9> */
.L_x_235:
[----:B------:R-:W-:Y:S05]  /*79b0*/  BSYNC B1 ;  /* 0x0000000000017941 */ /* 0x000fea0003800000 */
.L_x_234:
        /* <DEDUP_REMOVED lines=9> */
.L_x_237:
[----:B------:R-:W-:Y:S05]  /*7a50*/  BSYNC B1 ;  /* 0x0000000000017941 */ /* 0x000fea0003800000 */
.L_x_236:
        /* <DEDUP_REMOVED lines=9> */
.L_x_239:
[----:B------:R-:W-:Y:S05]  /*7af0*/  BSYNC B1 ;  /* 0x0000000000017941 */ /* 0x000fea0003800000 */
.L_x_238:
        /* <DEDUP_REMOVED lines=9> */
.L_x_241:
[----:B------:R-:W-:Y:S05]  /*7b90*/  BSYNC B1 ;  /* 0x0000000000017941 */ /* 0x000fea0003800000 */
.L_x_240:
        /* <DEDUP_REMOVED lines=9> */
.L_x_243:
[----:B------:R-:W-:Y:S05]  /*7c30*/  BSYNC B1 ;  /* 0x0000000000017941 */ /* 0x000fea0003800000 */
.L_x_242:
        /* <DEDUP_REMOVED lines=9> */
.L_x_245:
[----:B------:R-:W-:Y:S05]  /*7cd0*/  BSYNC B1 ;  /* 0x0000000000017941 */ /* 0x000fea0003800000 */
.L_x_244:
        /* <DEDUP_REMOVED lines=9> */
.L_x_247:
[----:B------:R-:W-:Y:S05]  /*7d70*/  BSYNC B1 ;  /* 0x0000000000017941 */ /* 0x000fea0003800000 */
.L_x_246:
        /* <DEDUP_REMOVED lines=9> */
.L_x_249:
[----:B------:R-:W-:Y:S05]  /*7e10*/  BSYNC B1 ;  /* 0x0000000000017941 */ /* 0x000fea0003800000 */
.L_x_248:
        /* <DEDUP_REMOVED lines=9> */
.L_x_251:
[----:B------:R-:W-:Y:S05]  /*7eb0*/  BSYNC B1 ;  /* 0x0000000000017941 */ /* 0x000fea0003800000 */
.L_x_250:
        /* <DEDUP_REMOVED lines=9> */
.L_x_253:
[----:B------:R-:W-:Y:S05]  /*7f50*/  BSYNC B1 ;  /* 0x0000000000017941 */ /* 0x000fea0003800000 */
.L_x_252:
        /* <DEDUP_REMOVED lines=9> */
.L_x_255:
[----:B------:R-:W-:Y:S05]  /*7ff0*/  BSYNC B1 ;  /* 0x0000000000017941 */ /* 0x000fea0003800000 */
.L_x_254:
        /* <DEDUP_REMOVED lines=9> */
.L_x_257:
[----:B------:R-:W-:Y:S05]  /*8090*/  BSYNC B1 ;  /* 0x0000000000017941 */ /* 0x000fea0003800000 */
.L_x_256:
        /* <DEDUP_REMOVED lines=9> */
.L_x_259:
[----:B------:R-:W-:Y:S05]  /*8130*/  BSYNC B1 ;  /* 0x0000000000017941 */ /* 0x000fea0003800000 */
.L_x_258:
        /* <DEDUP_REMOVED lines=9> */
.L_x_261:
[----:B------:R-:W-:Y:S05]  /*81d0*/  BSYNC B1 ;  /* 0x0000000000017941 */ /* 0x000fea0003800000 */
.L_x_260:
        /* <DEDUP_REMOVED lines=9> */
.L_x_263:
[----:B------:R-:W-:Y:S05]  /*8270*/  BSYNC B1 ;  /* 0x0000000000017941 */ /* 0x000fea0003800000 */
.L_x_262:
        /* <DEDUP_REMOVED lines=9> */
.L_x_265:
[----:B------:R-:W-:Y:S05]  /*8310*/  BSYNC B1 ;  /* 0x0000000000017941 */ /* 0x000fea0003800000 */
.L_x_264:
        /* <DEDUP_REMOVED lines=9> */
.L_x_267:
[----:B------:R-:W-:Y:S05]  /*83b0*/  BSYNC B1 ;  /* 0x0000000000017941 */ /* 0x000fea0003800000 */
.L_x_266:
        /* <DEDUP_REMOVED lines=9> */
.L_x_269:
[----:B------:R-:W-:Y:S05]  /*8450*/  BSYNC B1 ;  /* 0x0000000000017941 */ /* 0x000fea0003800000 */
.L_x_268:
        /* <DEDUP_REMOVED lines=9> */
.L_x_271:
[----:B------:R-:W-:Y:S05]  /*84f0*/  BSYNC B1 ;  /* 0x0000000000017941 */ /* 0x000fea0003800000 */
.L_x_270:
        /* <DEDUP_REMOVED lines=9> */
.L_x_273:
[----:B------:R-:W-:Y:S05]  /*8590*/  BSYNC B1 ;  /* 0x0000000000017941 */ /* 0x000fea0003800000 */
.L_x_272:
        /* <DEDUP_REMOVED lines=9> */
.L_x_275:
[----:B------:R-:W-:Y:S05]  /*8630*/  BSYNC B1 ;  /* 0x0000000000017941 */ /* 0x000fea0003800000 */
.L_x_274:
        /* <DEDUP_REMOVED lines=9> */
.L_x_277:
[----:B------:R-:W-:Y:S05]  /*86d0*/  BSYNC B1 ;  /* 0x0000000000017941 */ /* 0x000fea0003800000 */
.L_x_276:
        /* <DEDUP_REMOVED lines=9> */
.L_x_279:
[----:B------:R-:W-:Y:S05]  /*8770*/  BSYNC B1 ;  /* 0x0000000000017941 */ /* 0x000fea0003800000 */
.L_x_278:
[----:B01---5:R-:W-:Y:S01]  /*8780*/  IMAD.U32 R4, R168, 0x10000, RZ ;  /* 0x00010000a8047824 */ /* 0x023fe200078e00ff */
        /* <DEDUP_REMOVED lines=8> */
.L_x_281:
[----:B------:R-:W-:Y:S05]  /*8810*/  BSYNC B1 ;  /* 0x0000000000017941 */ /* 0x000fea0003800000 */
.L_x_280:
[----:B0----5:R-:W-:Y:S01]  /*8820*/  IMAD.U32 R4, R168, 0x10000, RZ ;  /* 0x00010000a8047824 */ /* 0x021fe200078e00ff */
        /* <DEDUP_REMOVED lines=11> */
.L_x_283:
[----:B------:R-:W-:Y:S05]  /*88e0*/  BSYNC B1 ;  /* 0x0000000000017941 */ /* 0x000fea0003800000 */
.L_x_282:
[----:B------:R-:W-:Y:S05]  /*88f0*/  @!P1 BRA `(.L_x_284) ;  /* 0x00000024003c9947 */ /* 0x000fea0003800000 */
[----:B-----5:R-:W-:-:S04]  /*8900*/  IMAD.U32 R168, R168, 0x10000, RZ ;  /* 0x00010000a8a87824 */ /* 0x020fc800078e00ff */
[----:B------:R-:W-:-:S04]  /*8910*/  FMUL R168, R168, R155 ;  /* 0x0000009ba8a87220 */ /* 0x000fc80000400000 */
[----:B------:R-:W-:-:S05]  /*8920*/  FFMA R168, R87, R154, R168 ;  /* 0x0000009a57a87223 */ /* 0x000fca00000000a8 */
[----:B------:R-:W-:-:S05]  /*8930*/  F2FP.BF16.F32.PACK_AB R168, RZ, R168 ;  /* 0x000000a8ffa8723e */ /* 0x000fca00000010ff */
[----:B------:R0:W-:Y:S01]  /*8940*/  STG.E.U16 desc[UR36][R10.64+0xf2], R168 ;  /* 0x0000f2a80a007986 */ /* 0x0001e2000c101524 */
[----:B------:R-:W-:Y:S05]  /*8950*/  BRA `(.L_x_284) ;  /* 0x0000002400247947 */ /* 0x000fea0003800000 */
.L_x_33:
[----:B------:R-:W-:Y:S01]  /*8960*/  ULDC.64 UR4, c[0x0][0x5c0] ;  /* 0x0001700000047ab9 */ /* 0x000fe20000000a00 */
[----:B------:R-:W-:Y:S01]  /*8970*/  ISETP.GT.AND P4, PT, R0, 0x1, P2 ;  /* 0x000000010000780c */ /* 0x000fe20001784270 */
[-C--:B------:R-:W-:Y:S01]  /*8980*/  FMUL R88, R88, R154.reuse ;  /* 0x0000009a58587220 */ /* 0x080fe20000400000 */
[----:B------:R-:W-:Y:S01]  /*8990*/  LEA R6, P1, R166, UR4, 0x1 ;  /* 0x00000004a6067c11 */ /* 0x000fe2000f8208ff */
[-C--:B------:R-:W-:Y:S01]  /*89a0*/  FMUL R89, R89, R154.reuse ;  /* 0x0000009a59597220 */ /* 0x080fe20000400000 */
[----:B------:R-:W-:Y:S02]  /*89b0*/  IMAD.SHL.U32 R11, R4, 0x10, RZ ;  /* 0x00000010040b7824 */ /* 0x000fe400078e00ff */
[-C--:B------:R-:W-:Y:S01]  /*89c0*/  FMUL R90, R90, R154.reuse ;  /* 0x0000009a5a5a7220 */ /* 0x080fe20000400000 */
[----:B------:R-:W-:Y:S01]  /*89d0*/  LEA.HI.X R7, R166, UR5, R171, 0x1, P1 ;  /* 0x00000005a6077c11 */ /* 0x000fe200088f0cab */
[----:B------:R-:W-:Y:S01]  /*89e0*/  FMUL R91, R91, R154 ;  /* 0x0000009a5b5b7220 */ /* 0x000fe20000400000 */
[----:B------:R-:W-:Y:S01]  /*89f0*/  F2FP.BF16.F32.PACK_AB R88, RZ, R88 ;  /* 0x00000058ff58723e */ /* 0x000fe200000010ff */
[-C--:B------:R-:W-:Y:S01]  /*8a00*/  FMUL R92, R92, R154.reuse ;  /* 0x0000009a5c5c7220 */ /* 0x080fe20000400000 */
[----:B------:R-:W-:Y:S01]  /*8a10*/  ISETP.GT.AND P1, PT, R157, 0x8, PT ;  /* 0x000000089d00780c */ /* 0x000fe20003f24270 */
[-C--:B------:R-:W-:Y:S01]  /*8a20*/  FMUL R93, R93, R154.reuse ;  /* 0x0000009a5d5d7220 */ /* 0x080fe20000400000 */
[----:B------:R-:W-:Y:S01]  /*8a30*/  F2FP.BF16.F32.PACK_AB R89, RZ, R89 ;  /* 0x00000059ff59723e */ /* 0x000fe200000010ff */
[----:B------:R-:W-:Y:S01]  /*8a40*/  @P0 STG.E.U16 desc[UR36][R6.64], R88 ;  /* 0x0000005806000986 */ /* 0x000fe2000c101524 */
[----:B------:R-:W-:Y:S01]  /*8a50*/  ISETP.GT.AND P3, PT, R0, RZ, P1 ;  /* 0x000000ff0000720c */ /* 0x000fe20000f64270 */
[-C--:B------:R-:W-:Y:S01]  /*8a60*/  FMUL R94, R94, R154.reuse ;  /* 0x0000009a5e5e7220 */ /* 0x080fe20000400000 */
[----:B------:R-:W-:Y:S01]  /*8a70*/  ISETP.GT.AND P0, PT, R0, 0x1, P1 ;  /* 0x000000010000780c */ /* 0x000fe20000f04270 */
[----:B------:R-:W-:Y:S01]  /*8a80*/  @P4 STG.E.U16 desc[UR36][R6.64+0x2], R89 ;  /* 0x0000025906004986 */ /* 0x000fe2000c101524 */
[--C-:B------:R-:W-:Y:S01]  /*8a90*/  SHF.L.U64.HI R9, R4, 0x4, R5.reuse ;  /* 0x0000000404097819 */ /* 0x100fe20000010205 */
[----:B------:R-:W-:Y:S01]  /*8aa0*/  FMUL R95, R95, R154 ;  /* 0x0000009a5f5f7220 */ /* 0x000fe20000400000 */
[----:B------:R-:W-:Y:S01]  /*8ab0*/  IADD3 R12, P4, R11, R6, RZ ;  /* 0x000000060b0c7210 */ /* 0x000fe20007f9e0ff */
[----:B------:R-:W-:Y:S01]  /*8ac0*/  FMUL R96, R96, R154 ;  /* 0x0000009a60607220 */ /* 0x000fe20000400000 */
[----:B------:R-:W-:Y:S01]  /*8ad0*/  F2FP.BF16.F32.PACK_AB R90, RZ, R90 ;  /* 0x0000005aff5a723e */ /* 0x000fe200000010ff */
[-C--:B------:R-:W-:Y:S01]  /*8ae0*/  FMUL R97, R97, R154.reuse ;  /* 0x0000009a61617220 */ /* 0x080fe20000400000 */
[----:B------:R-:W-:Y:S01]  /*8af0*/  IADD3.X R13, R9, R7, RZ, P4, !PT ;  /* 0x00000007090d7210 */ /* 0x000fe200027fe4ff */
[-C--:B------:R-:W-:Y:S01]  /*8b00*/  FMUL R98, R98, R154.reuse ;  /* 0x0000009a62627220 */ /* 0x080fe20000400000 */
[----:B------:R-:W-:Y:S01]  /*8b10*/  F2FP.BF16.F32.PACK_AB R91, RZ, R91 ;  /* 0x0000005bff5b723e */ /* 0x000fe200000010ff */
[-C--:B------:R-:W-:Y:S01]  /*8b20*/  FMUL R99, R99, R154.reuse ;  /* 0x0000009a63637220 */ /* 0x080fe20000400000 */
[C---:B------:R-:W-:Y:S01]  /*8b30*/  ISETP.GT.AND P4, PT, R0.reuse, 0x9, P2 ;  /* 0x000000090000780c */ /* 0x040fe20001784270 */
[----:B------:R-:W-:Y:S01]  /*8b40*/  @P3 STG.E.U16 desc[UR36][R12.64], R90 ;  /* 0x0000005a0c003986 */ /* 0x000fe2000c101524 */
[----:B------:R-:W-:Y:S01]  /*8b50*/  ISETP.GT.AND P3, PT, R0, 0x8, P2 ;  /* 0x000000080000780c */ /* 0x000fe20001764270 */
[----:B------:R-:W-:Y:S01]  /*8b60*/  FMUL R100, R100, R154 ;  /* 0x0000009a64647220 */ /* 0x000fe20000400000 */
[----:B------:R-:W-:Y:S01]  /*8b70*/  F2FP.BF16.F32.PACK_AB R92, RZ, R92 ;  /* 0x0000005cff5c723e */ /* 0x000fe200000010ff */
[----:B------:R-:W-:Y:S01]  /*8b80*/  @P0 STG.E.U16 desc[UR36][R12.64+0x2], R91 ;  /* 0x0000025b0c000986 */ /* 0x000fe2000c101524 */
[----:B------:R-:W-:Y:S01]  /*8b90*/  ISETP.GT.AND P0, PT, R0, 0x8, P1 ;  /* 0x000000080000780c */ /* 0x000fe20000f04270 */
[-C--:B------:R-:W-:Y:S01]  /*8ba0*/  FMUL R101, R101, R154.reuse ;  /* 0x0000009a65657220 */ /* 0x080fe20000400000 */
[----:B------:R-:W-:Y:S01]  /*8bb0*/  F2FP.BF16.F32.PACK_AB R93, RZ, R93 ;  /* 0x0000005dff5d723e */ /* 0x000fe200000010ff */
[----:B------:R-:W-:Y:S01]  /*8bc0*/  FMUL R102, R102, R154 ;  /* 0x0000009a66667220 */ /* 0x000fe20000400000 */
[----:B------:R-:W-:Y:S01]  /*8bd0*/  F2FP.BF16.F32.PACK_AB R94, RZ, R94 ;  /* 0x0000005eff5e723e */ /* 0x000fe200000010ff */
[-C--:B------:R-:W-:Y:S01]  /*8be0*/  FMUL R103, R103, R154.reuse ;  /* 0x0000009a67677220 */ /* 0x080fe20000400000 */
[----:B------:R-:W-:Y:S01]  /*8bf0*/  F2FP.BF16.F32.PACK_AB R95, RZ, R95 ;  /* 0x0000005fff5f723e */ /* 0x000fe200000010ff */
[----:B------:R-:W-:Y:S01]  /*8c00*/  FMUL R104, R104, R154 ;  /* 0x0000009a68687220 */ /* 0x000fe20000400000 */
[----:B------:R-:W-:Y:S01]  /*8c10*/  F2FP.BF16.F32.PACK_AB R96, RZ, R96 ;  /* 0x00000060ff60723e */ /* 0x000fe200000010ff */
[----:B------:R-:W-:Y:S01]  /*8c20*/  @P3 STG.E.U16 desc[UR36][R6.64+0x10], R92 ;  /* 0x0000105c06003986 */ /* 0x000fe2000c101524 */
[C---:B------:R-:W-:Y:S01]  /*8c30*/  ISETP.GT.AND P3, PT, R0.reuse, 0x9, P1 ;  /* 0x000000090000780c */ /* 0x040fe20000f64270 */
[-C--:B------:R-:W-:Y:S01]  /*8c40*/  FMUL R105, R105, R154.reuse ;  /* 0x0000009a69697220 */ /* 0x080fe20000400000 */
[----:B------:R-:W-:Y:S01]  /*8c50*/  F2FP.BF16.F32.PACK_AB R97, RZ, R97 ;  /* 0x00000061ff61723e */ /* 0x000fe200000010ff */
        /* <DEDUP_REMOVED lines=160> */
[----:B------:R-:W-:Y:S01]  /*9660*/  FMUL R151, R151, R154 ;  /* 0x0000009a97977220 */ /* 0x000fe20000400000 */
[----:B------:R-:W-:Y:S01]  /*9670*/  F2FP.BF16.F32.PACK_AB R143, RZ, R143 ;  /* 0x0000008fff8f723e */ /* 0x000fe200000010ff */
[----:B------:R-:W-:Y:S01]  /*9680*/  IMAD.SHL.U32 R15, R4, 0x100, RZ ;  /* 0x00000100040f7824 */ /* 0x000fe200078e00ff */
[----:B------:R-:W-:Y:S01]  /*9690*/  F2FP.BF16.F32.PACK_AB R144, RZ, R144 ;  /* 0x00000090ff90723e */ /* 0x000fe200000010ff */
[----:B------:R-:W-:Y:S01]  /*96a0*/  @P3 STG.E.U16 desc[UR36][R6.64+0xa0], R128 ;  /* 0x0000a08006003986 */ /* 0x000fe2000c101524 */
[----:B------:R-:W-:Y:S01]  /*96b0*/  ISETP.GT.AND P3, PT, R0, 0x51, P1 ;  /* 0x000000510000780c */ /* 0x000fe20000f64270 */
[-C--:B------:R-:W-:Y:S01]  /*96c0*/  FMUL R24, R24, R154.reuse ;  /* 0x0000009a18187220 */ /* 0x080fe20000400000 */
[----:B------:R-:W-:Y:S01]  /*96d0*/  F2FP.BF16.F32.PACK_AB R145, RZ, R145 ;  /* 0x00000091ff91723e */ /* 0x000fe200000010ff */
[----:B------:R-:W-:Y:S01]  /*96e0*/  @P4 STG.E.U16 desc[UR36][R6.64+0xa2], R129 ;  /* 0x0000a28106004986 */ /* 0x000fe2000c101524 */
[C---:B------:R-:W-:Y:S01]  /*96f0*/  ISETP.GT.AND P4, PT, R0.reuse, 0x58, P2 ;  /* 0x000000580000780c */ /* 0x040fe20001784270 */
        /* <DEDUP_REMOVED lines=20> */
[-C--:B------:R-:W-:Y:S01]  /*9840*/  FMUL R31, R31, R154.reuse ;  /* 0x0000009a1f1f7220 */ /* 0x080fe20000400000 */
[----:B------:R-:W-:Y:S01]  /*9850*/  SHF.L.U64.HI R5, R4, 0x8, R5 ;  /* 0x0000000804057819 */ /* 0x000fe20000010205 */
[----:B------:R-:W-:Y:S01]  /*9860*/  @P3 STG.E.U16 desc[UR36][R12.64+0xb0], R134 ;  /* 0x0000b0860c003986 */ /* 0x000fe2000c101524 */
[----:B------:R-:W-:Y:S01]  /*9870*/  ISETP.GT.AND P3, PT, R0, 0x61, P2 ;  /* 0x000000610000780c */ /* 0x000fe20001764270 */
        /* <DEDUP_REMOVED lines=10> */
[-C--:B------:R-:W-:Y:S01]  /*9920*/  FMUL R35, R35, R154.reuse ;  /* 0x0000009a23237220 */ /* 0x080fe20000400000 */
[----:B------:R-:W-:Y:S01]  /*9930*/  F2FP.BF16.F32.PACK_AB R27, RZ, R27 ;  /* 0x0000001bff1b723e */ /* 0x000fe200000010ff */
        /* <DEDUP_REMOVED lines=30> */
[-C--:B------:R-:W-:Y:S01]  /*9b20*/  FMUL R44, R44, R154.reuse ;  /* 0x0000009a2c2c7220 */ /* 0x080fe20000400000 */
[C---:B------:R-:W-:Y:S01]  /*9b30*/  ISETP.GT.AND P2, PT, R0.reuse, 0x79, P2 ;  /* 0x000000790000780c */ /* 0x040fe20001744270 */
        /* <DEDUP_REMOVED lines=15> */
[----:B------:R-:W-:Y:S01]  /*9c30*/  F2FP.BF16.F32.PACK_AB R40, RZ, R40 ;  /* 0x00000028ff28723e */ /* 0x000fe200000010ff */
[----:B------:R-:W-:Y:S01]  /*9c40*/  FMUL R50, R50, R154 ;  /* 0x0000009a32327220 */ /* 0x000fe20000400000 */
[----:B------:R-:W-:Y:S01]  /*9c50*/  F2FP.BF16.F32.PACK_AB R42, RZ, R42 ;  /* 0x0000002aff2a723e */ /* 0x000fe200000010ff */
[----:B------:R-:W-:Y:S01]  /*9c60*/  @P0 STG.E.U16 desc[UR36][R12.64+0xe2], R147 ;  /* 0x0000e2930c000986 */ /* 0x000fe2000c101524 */
[C---:B------:R-:W-:Y:S01]  /*9c70*/  ISETP.GT.AND P0, PT, R0.reuse, 0x78, P1 ;  /* 0x000000780000780c */ /* 0x040fe20000f04270 */
[----:B------:R-:W-:Y:S01]  /*9c80*/  FMUL R51, R51, R154 ;  /* 0x0000009a33337220 */ /* 0x000fe20000400000 */
[----:B------:R-:W-:Y:S01]  /*9c90*/  ISETP.GT.AND P1, PT, R0, 0x79, P1 ;  /* 0x000000790000780c */ /* 0x000fe20000f24270 */
[----:B------:R-:W-:Y:S01]  /*9ca0*/  @P3 STG.E.U16 desc[UR36][R6.64+0xf0], R148 ;  /* 0x0000f09406003986 */ /* 0x000fe2000c101524 */
[----:B------:R-:W-:Y:S01]  /*9cb0*/  IADD3 R14, P3, P4, R11, R6, R15 ;  /* 0x000000060b0e7210 */ /* 0x000fe20007c7e00f */
[----:B------:R-:W-:Y:S01]  /*9cc0*/  FMUL R52, R52, R154 ;  /* 0x0000009a34347220 */ /* 0x000fe20000400000 */
[----:B------:R-:W-:Y:S01]  /*9cd0*/  F2FP.BF16.F32.PACK_AB R43, RZ, R43 ;  /* 0x0000002bff2b723e */ /* 0x000fe200000010ff */
[----:B------:R0:W-:Y:S01]  /*9ce0*/  @P2 STG.E.U16 desc[UR36][R6.64+0xf2], R149 ;  /* 0x0000f29506002986 */ /* 0x0001e2000c101524 */
[----:B------:R-:W-:Y:S01]  /*9cf0*/  IADD3 R4, P2, R15, R6, RZ ;  /* 0x000000060f047210 */ /* 0x000fe20007f5e0ff */
[-C--:B------:R-:W-:Y:S01]  /*9d00*/  FMUL R53, R53, R154.reuse ;  /* 0x0000009a35357220 */ /* 0x080fe20000400000 */
[----:B------:R-:W-:Y:S01]  /*9d10*/  IADD3.X R15, R9, R7, R5, P3, P4 ;  /* 0x00000007090f7210 */ /* 0x000fe20001fe8405 */
[-C--:B------:R-:W-:Y:S01]  /*9d20*/  FMUL R54, R54, R154.reuse ;  /* 0x0000009a36367220 */ /* 0x080fe20000400000 */
[C---:B------:R-:W-:Y:S01]  /*9d30*/  ISETP.GT.AND P3, PT, R157.reuse, 0x88, PT ;  /* 0x000000889d00780c */ /* 0x040fe20003f64270 */
[----:B------:R-:W-:Y:S01]  /*9d40*/  @P0 STG.E.U16 desc[UR36][R12.64+0xf0], R150 ;  /* 0x0000f0960c000986 */ /* 0x000fe2000c101524 */
[----:B------:R-:W-:Y:S01]  /*9d50*/  ISETP.GT.AND P0, PT, R157, 0x80, PT ;  /* 0x000000809d00780c */ /* 0x000fe20003f04270 */
[----:B------:R-:W-:Y:S01]  /*9d60*/  IMAD.X R5, R5, 0x1, R7, P2 ;  /* 0x0000000105057824 */ /* 0x000fe200010e0607 */
[C---:B------:R-:W-:Y:S01]  /*9d70*/  ISETP.GT.AND P2, PT, R0.reuse, RZ, P3 ;  /* 0x000000ff0000720c */ /* 0x040fe20001f44270 */
[----:B------:R-:W-:Y:S01]  /*9d80*/  @P1 STG.E.U16 desc[UR36][R12.64+0xf2], R151 ;  /* 0x0000f2970c001986 */ /* 0x000fe2000c101524 */
[C---:B------:R-:W-:Y:S01]  /*9d90*/  ISETP.GT.AND P1, PT, R0.reuse, RZ, P0 ;  /* 0x000000ff0000720c */ /* 0x040fe20000724270 */
[-C--:B------:R-:W-:Y:S01]  /*9da0*/  FMUL R55, R55, R154.reuse ;  /* 0x0000009a37377220 */ /* 0x080fe20000400000 */
[----:B------:R-:W-:Y:S01]  /*9db0*/  ISETP.GT.AND P4, PT, R0, 0x1, P0 ;  /* 0x000000010000780c */ /* 0x000fe20000784270 */
[----:B------:R-:W-:Y:S01]  /*9dc0*/  FMUL R56, R56, R154 ;  /* 0x0000009a38387220 */ /* 0x000fe20000400000 */
[----:B------:R-:W-:Y:S01]  /*9dd0*/  F2FP.BF16.F32.PACK_AB R44, RZ, R44 ;  /* 0x0000002cff2c723e */ /* 0x000fe200000010ff */
        /* <DEDUP_REMOVED lines=9> */
[----:B0-----:R-:W-:Y:S01]  /*9e70*/  IADD3 R6, P1, R11, R4, RZ ;  /* 0x000000040b067210 */ /* 0x001fe20007f3e0ff */
[-C--:B------:R-:W-:Y:S01]  /*9e80*/  FMUL R61, R61, R154.reuse ;  /* 0x0000009a3d3d7220 */ /* 0x080fe20000400000 */
[----:B------:R-:W-:Y:S01]  /*9e90*/  F2FP.BF16.F32.PACK_AB R49, RZ, R49 ;  /* 0x00000031ff31723e */ /* 0x000fe200000010ff */
[----:B------:R-:W-:Y:S01]  /*9ea0*/  @P4 STG.E.U16 desc[UR36][R4.64+0x2], R25 ;  /* 0x0000021904004986 */ /* 0x000fe2000c101524 */
[C---:B------:R-:W-:Y:S01]  /*9eb0*/  ISETP.GT.AND P4, PT, R0.reuse, 0x1, P3 ;  /* 0x000000010000780c */ /* 0x040fe20001f84270 */
[--C-:B------:R-:W-:Y:S01]  /*9ec0*/  IMAD.X R7, R9, 0x1, R5.reuse, P1 ;  /* 0x0000000109077824 */ /* 0x100fe200008e0605 */
[----:B------:R-:W-:Y:S01]  /*9ed0*/  ISETP.GT.AND P1, PT, R0, 0x8, P0 ;  /* 0x000000080000780c */ /* 0x000fe20000724270 */
[----:B------:R-:W-:Y:S01]  /*9ee0*/  FMUL R62, R62, R154 ;  /* 0x0000009a3e3e7220 */ /* 0x000fe20000400000 */
[----:B------:R-:W-:Y:S01]  /*9ef0*/  F2FP.BF16.F32.PACK_AB R50, RZ, R50 ;  /* 0x00000032ff32723e */ /* 0x000fe200000010ff */
[-C--:B------:R-:W-:Y:S01]  /*9f00*/  FMUL R63, R63, R154.reuse ;  /* 0x0000009a3f3f7220 */ /* 0x080fe20000400000 */
[----:B------:R-:W-:Y:S01]  /*9f10*/  @P2 STG.E.U16 desc[UR36][R6.64], R26 ;  /* 0x0000001a06002986 */ /* 0x000fe2000c101524 */
[----:B------:R-:W-:Y:S01]  /*9f20*/  ISETP.GT.AND P2, PT, R0, 0x9, P0 ;  /* 0x000000090000780c */ /* 0x000fe20000744270 */
[-C--:B------:R-:W-:Y:S01]  /*9f30*/  FMUL R64, R64, R154.reuse ;  /* 0x0000009a40407220 */ /* 0x080fe20000400000 */
[----:B------:R-:W-:Y:S01]  /*9f40*/  F2FP.BF16.F32.PACK_AB R51, RZ, R51 ;  /* 0x00000033ff33723e */ /* 0x000fe200000010ff */
[----:B------:R-:W-:Y:S01]  /*9f50*/  FMUL R65, R65, R154 ;  /* 0x0000009a41417220 */ /* 0x000fe20000400000 */
[----:B------:R-:W-:Y:S01]  /*9f60*/  F2FP.BF16.F32.PACK_AB R52, RZ, R52 ;  /* 0x00000034ff34723e */ /* 0x000fe200000010ff */
[----:B------:R-:W-:Y:S01]  /*9f70*/  FMUL R66, R66, R154 ;  /* 0x0000009a42427220 */ /* 0x000fe20000400000 */
[----:B------:R0:W-:Y:S01]  /*9f80*/  @P4 STG.E.U16 desc[UR36][R6.64+0x2], R27 ;  /* 0x0000021b06004986 */ /* 0x0001e2000c101524 */
[----:B------:R-:W-:Y:S01]  /*9f90*/  IADD3 R8, P4, R11, R4, RZ ;  /* 0x000000040b087210 */ /* 0x000fe20007f9e0ff */
[-C--:B------:R-:W-:Y:S01]  /*9fa0*/  FMUL R67, R67, R154.reuse ;  /* 0x0000009a43437220 */ /* 0x080fe20000400000 */
[----:B------:R-:W-:Y:S01]  /*9fb0*/  F2FP.BF16.F32.PACK_AB R53, RZ, R53 ;  /* 0x00000035ff35723e */ /* 0x000fe200000010ff */
[----:B------:R-:W-:Y:S01]  /*9fc0*/  @P1 STG.E.U16 desc[UR36][R4.64+0x10], R28 ;  /* 0x0000101c04001986 */ /* 0x000fe2000c101524 */
[C---:B------:R-:W-:Y:S01]  /*9fd0*/  ISETP.GT.AND P1, PT, R0.reuse, 0x8, P3 ;  /* 0x000000080000780c */ /* 0x040fe20001f24270 */
[----:B------:R-:W-:Y:S01]  /*9fe0*/  IMAD.X R9, R9, 0x1, R5, P4 ;  /* 0x0000000109097824 */ /* 0x000fe200020e0605 */
[C---:B------:R-:W-:Y:S01]  /*9ff0*/  ISETP.GT.AND P4, PT, R0.reuse, 0x9, P3 ;  /* 0x000000090000780c */ /* 0x040fe20001f84270 */
[----:B------:R-:W-:Y:S01]  /*a000*/  @P2 STG.E.U16 desc[UR36][R4.64+0x12], R29 ;  /* 0x0000121d04002986 */ /* 0x000fe2000c101524 */
        /* <DEDUP_REMOVED lines=27> */
[--C-:B0-----:R-:W-:Y:S01]  /*a1c0*/  @P4 IMAD.MOV.U32 R6, RZ, RZ, R14.reuse ;  /* 0x000000ffff064224 */ /* 0x101fe200078e000e */
[----:B------:R-:W-:Y:S01]  /*a1d0*/  F2FP.BF16.F32.PACK_AB R63, RZ, R63 ;  /* 0x0000003fff3f723e */ /* 0x000fe200000010ff */
[--C-:B------:R-:W-:Y:S01]  /*a1e0*/  @P4 IMAD.MOV.U32 R7, RZ, RZ, R15.reuse ;  /* 0x000000ffff074224 */ /* 0x100fe200078e000f */
[----:B------:R-:W-:Y:S01]  /*a1f0*/  F2FP.BF16.F32.PACK_AB R64, RZ, R64 ;  /* 0x00000040ff40723e */ /* 0x000fe200000010ff */
[-C--:B------:R-:W-:Y:S01]  /*a200*/  FMUL R77, R77, R154.reuse ;  /* 0x0000009a4d4d7220 */ /* 0x080fe20000400000 */
[----:B------:R-:W-:Y:S01]  /*a210*/  F2FP.BF16.F32.PACK_AB R65, RZ, R65 ;  /* 0x00000041ff41723e */ /* 0x000fe200000010ff */
[-C--:B------:R-:W-:Y:S01]  /*a220*/  FMUL R78, R78, R154.reuse ;  /* 0x0000009a4e4e7220 */ /* 0x080fe20000400000 */
[----:B------:R0:W-:Y:S01]  /*a230*/  @P4 STG.E.U16 desc[UR36][R6.64+0x20], R34 ;  /* 0x0000202206004986 */ /* 0x0001e2000c101524 */
[----:B------:R-:W-:Y:S01]  /*a240*/  ISETP.GT.AND P4, PT, R0, 0x19, P0 ;  /* 0x000000190000780c */ /* 0x000fe20000784270 */
[----:B------:R-:W-:Y:S01]  /*a250*/  FMUL R79, R79, R154 ;  /* 0x0000009a4f4f7220 */ /* 0x000fe20000400000 */
[----:B------:R-:W-:Y:S01]  /*a260*/  F2FP.BF16.F32.PACK_AB R66, RZ, R66 ;  /* 0x00000042ff42723e */ /* 0x000fe200000010ff */
[-C--:B------:R-:W-:Y:S01]  /*a270*/  FMUL R80, R80, R154.reuse ;  /* 0x0000009a50507220 */ /* 0x080fe20000400000 */
[----:B------:R-:W-:Y:S01]  /*a280*/  F2FP.BF16.F32.PACK_AB R67, RZ, R67 ;  /* 0x00000043ff43723e */ /* 0x000fe200000010ff */
[-C--:B------:R-:W-:Y:S01]  /*a290*/  FMUL R81, R81, R154.reuse ;  /* 0x0000009a51517220 */ /* 0x080fe20000400000 */
[----:B------:R-:W-:Y:S01]  /*a2a0*/  F2FP.BF16.F32.PACK_AB R69, RZ, R69 ;  /* 0x00000045ff45723e */ /* 0x000fe200000010ff */
[----:B------:R-:W-:Y:S01]  /*a2b0*/  FMUL R82, R82, R154 ;  /* 0x0000009a52527220 */ /* 0x000fe20000400000 */
[----:B------:R-:W-:Y:S01]  /*a2c0*/  F2FP.BF16.F32.PACK_AB R68, RZ, R68 ;  /* 0x00000044ff44723e */ /* 0x000fe200000010ff */
[----:B------:R-:W-:Y:S01]  /*a2d0*/  FMUL R83, R83, R154 ;  /* 0x0000009a53537220 */ /* 0x000fe20000400000 */
[----:B------:R-:W-:Y:S01]  /*a2e0*/  F2FP.BF16.F32.PACK_AB R70, RZ, R70 ;  /* 0x00000046ff46723e */ /* 0x000fe200000010ff */
[----:B0-----:R-:W-:Y:S01]  /*a2f0*/  @P2 IMAD.MOV.U32 R6, RZ, RZ, R14 ;  /* 0x000000ffff062224 */ /* 0x001fe200078e000e */
[----:B------:R-:W-:Y:S01]  /*a300*/  F2FP.BF16.F32.PACK_AB R71, RZ, R71 ;  /* 0x00000047ff47723e */ /* 0x000fe200000010ff */
[----:B------:R-:W-:Y:S01]  /*a310*/  @P2 IMAD.MOV.U32 R7, RZ, RZ, R15 ;  /* 0x000000ffff072224 */ /* 0x000fe200078e000f */
        /* <DEDUP_REMOVED lines=8> */
[----:B------:R-:W-:Y:S01]  /*a3a0*/  @P1 STG.E.U16 desc[UR36][R4.64+0x30], R36 ;  /* 0x0000302404001986 */ /* 0x000fe2000c101524 */
[C---:B------:R-:W-:Y:S01]  /*a3b0*/  ISETP.GT.AND P1, PT, R0.reuse, 0x19, P3 ;  /* 0x000000190000780c */ /* 0x040fe20001f24270 */
[----:B------:R-:W-:Y:S01]  /*a3c0*/  FMUL R87, R87, R154 ;  /* 0x0000009a57577220 */ /* 0x000fe20000400000 */
[----:B------:R-:W-:Y:S01]  /*a3d0*/  F2FP.BF16.F32.PACK_AB R75, RZ, R75 ;  /* 0x0000004bff4b723e */ /* 0x000fe200000010ff */
[----:B------:R-:W-:Y:S01]  /*a3e0*/  @P4 STG.E.U16 desc[UR36][R4.64+0x32], R37 ;  /* 0x0000322504004986 */ /* 0x000fe2000c101524 */
[----:B------:R-:W-:-:S02]  /*a3f0*/  ISETP.GT.AND P4, PT, R0, 0x20, P0 ;  /* 0x000000200000780c */ /* 0x000fc40000784270 */
[----:B------:R-:W-:Y:S02]  /*a400*/  F2FP.BF16.F32.PACK_AB R76, RZ, R76 ;  /* 0x0000004cff4c723e */ /* 0x000fe400000010ff */
[----:B------:R-:W-:Y:S01]  /*a410*/  F2FP.BF16.F32.PACK_AB R77, RZ, R77 ;  /* 0x0000004dff4d723e */ /* 0x000fe200000010ff */
[----:B0-----:R-:W-:Y:S01]  /*a420*/  @P2 IMAD.MOV.U32 R6, RZ, RZ, R14 ;  /* 0x000000ffff062224 */ /* 0x001fe200078e000e */
[----:B------:R-:W-:Y:S01]  /*a430*/  F2FP.BF16.F32.PACK_AB R78, RZ, R78 ;  /* 0x0000004eff4e723e */ /* 0x000fe200000010ff */
[----:B------:R-:W-:Y:S01]  /*a440*/  @P2 IMAD.MOV.U32 R7, RZ, RZ, R15 ;  /* 0x000000ffff072224 */ /* 0x000fe200078e000f */
[----:B------:R-:W-:Y:S02]  /*a450*/  F2FP.BF16.F32.PACK_AB R79, RZ, R79 ;  /* 0x0000004fff4f723e */ /* 0x000fe400000010ff */
[----:B------:R-:W-:Y:S02]  /*a460*/  F2FP.BF16.F32.PACK_AB R80, RZ, R80 ;  /* 0x00000050ff50723e */ /* 0x000fe400000010ff */
[----:B------:R0:W-:Y:S01]  /*a470*/  @P2 STG.E.U16 desc[UR36][R6.64+0x30], R38 ;  /* 0x0000302606002986 */ /* 0x0001e2000c101524 */
[----:B------:R-:W-:-:S02]  /*a480*/  ISETP.GT.AND P2, PT, R0, 0x21, P0 ;  /* 0x000000210000780c */ /* 0x000fc40000744270 */
[----:B------:R-:W-:Y:S02]  /*a490*/  F2FP.BF16.F32.PACK_AB R81, RZ, R81 ;  /* 0x00000051ff51723e */ /* 0x000fe400000010ff */
[----:B------:R-:W-:Y:S02]  /*a4a0*/  F2FP.BF16.F32.PACK_AB R82, RZ, R82 ;  /* 0x00000052ff52723e */ /* 0x000fe400000010ff */
[----:B------:R-:W-:Y:S02]  /*a4b0*/  F2FP.BF16.F32.PACK_AB R83, RZ, R83 ;  /* 0x00000053ff53723e */ /* 0x000fe400000010ff */
[----:B------:R-:W-:Y:S02]  /*a4c0*/  F2FP.BF16.F32.PACK_AB R84, RZ, R84 ;  /* 0x00000054ff54723e */ /* 0x000fe400000010ff */
[----:B------:R-:W-:Y:S01]  /*a4d0*/  F2FP.BF16.F32.PACK_AB R85, RZ, R85 ;  /* 0x00000055ff55723e */ /* 0x000fe200000010ff */
[----:B0-----:R-:W-:Y:S01]  /*a4e0*/  @P1 IMAD.MOV.U32 R7, RZ, RZ, R15 ;  /* 0x000000ffff071224 */ /* 0x001fe200078e000f */
[----:B------:R-:W-:-:S02]  /*a4f0*/  @P1 MOV R6, R14 ;  /* 0x0000000e00061202 */ /* 0x000fc40000000f00 */
[----:B------:R-:W-:Y:S02]  /*a500*/  F2FP.BF16.F32.PACK_AB R86, RZ, R86 ;  /* 0x00000056ff56723e */ /* 0x000fe400000010ff */
[----:B------:R-:W-:Y:S01]  /*a510*/  F2FP.BF16.F32.PACK_AB R87, RZ, R87 ;  /* 0x00000057ff57723e */ /* 0x000fe200000010ff */
[----:B------:R0:W-:Y:S01]  /*a520*/  @P1 STG.E.U16 desc[UR36][R6.64+0x32], R39 ;  /* 0x0000322706001986 */ /* 0x0001e2000c101524 */
[----:B------:R-:W-:-:S03]  /*a530*/  ISETP.GT.AND P1, PT, R0, 0x20, P3 ;  /* 0x000000200000780c */ /* 0x000fc60001f24270 */
[----:B------:R-:W-:Y:S01]  /*a540*/  @P2 STG.E.U16 desc[UR36][R4.64+0x42], R41 ;  /* 0x0000422904002986 */ /* 0x000fe2000c101524 */
[----:B------:R-:W-:-:S03]  /*a550*/  ISETP.GT.AND P2, PT, R0, 0x21, P3 ;  /* 0x000000210000780c */ /* 0x000fc60001f44270 */
[----:B------:R-:W-:Y:S01]  /*a560*/  @P4 STG.E.U16 desc[UR36][R4.64+0x40], R40 ;  /* 0x0000402804004986 */ /* 0x000fe2000c101524 */
[----:B------:R-:W-:-:S05]  /*a570*/  ISETP.GT.AND P4, PT, R0, 0x28, P0 ;  /* 0x000000280000780c */ /* 0x000fca0000784270 */
[----:B0-----:R-:W-:Y:S02]  /*a580*/  @P1 IMAD.MOV.U32 R6, RZ, RZ, R14 ;  /* 0x000000ffff061224 */ /* 0x001fe400078e000e */
[----:B------:R-:W-:-:S05]  /*a590*/  @P1 IMAD.MOV.U32 R7, RZ, RZ, R15 ;  /* 0x000000ffff071224 */ /* 0x000fca00078e000f */
[----:B------:R0:W-:Y:S01]  /*a5a0*/  @P1 STG.E.U16 desc[UR36][R6.64+0x40], R42 ;  /* 0x0000402a06001986 */ /* 0x0001e2000c101524 */
[----:B------:R-:W-:Y:S01]  /*a5b0*/  ISETP.GT.AND P1, PT, R0, 0x29, P0 ;  /* 0x000000290000780c */ /* 0x000fe20000724270 */
[----:B0-----:R-:W-:Y:S02]  /*a5c0*/  @P2 IMAD.MOV.U32 R6, RZ, RZ, R14 ;  /* 0x000000ffff062224 */ /* 0x001fe400078e000e */
[----:B------:R-:W-:-:S05]  /*a5d0*/  @P2 IMAD.MOV.U32 R7, RZ, RZ, R15 ;  /* 0x000000ffff072224 */ /* 0x000fca00078e000f */
        /* <DEDUP_REMOVED lines=15> */
[----:B------:R-:W-:Y:S01]  /*a6d0*/  ISETP.GT.AND P1, PT, R0, 0x31, P3 ;  /* 0x000000310000780c */ /* 0x000fe20001f24270 */
[----:B0-----:R-:W-:Y:S01]  /*a6e0*/  @P2 IMAD.MOV.U32 R6, RZ, RZ, R14 ;  /* 0x000000ffff062224 */ /* 0x001fe200078e000e */
[----:B------:R-:W-:-:S07]  /*a6f0*/  @P2 MOV R7, R15 ;  /* 0x0000000f00072202 */ /* 0x000fce0000000f00 */
[----:B------:R-:W-:Y:S01]  /*a700*/  @P4 STG.E.U16 desc[UR36][R4.64+0x62], R49 ;  /* 0x0000623104004986 */ /* 0x000fe2000c101524 */
[----:B------:R-:W-:-:S03]  /*a710*/  ISETP.GT.AND P4, PT, R0, 0x39, P0 ;  /* 0x000000390000780c */ /* 0x000fc60000784270 */
[----:B------:R0:W-:Y:S01]  /*a720*/  @P2 STG.E.U16 desc[UR36][R6.64+0x60], R50 ;  /* 0x0000603206002986 */ /* 0x0001e2000c101524 */
[----:B------:R-:W-:Y:S01]  /*a730*/  ISETP.GT.AND P2, PT, R0, 0x38, P0 ;  /* 0x000000380000780c */ /* 0x000fe20000744270 */
[----:B0-----:R-:W-:Y:S02]  /*a740*/  @P1 IMAD.MOV.U32 R6, RZ, RZ, R14 ;  /* 0x000000ffff061224 */ /* 0x001fe400078e000e */
[----:B------:R-:W-:-:S05]  /*a750*/  @P1 IMAD.MOV.U32 R7, RZ, RZ, R15 ;  /* 0x000000ffff071224 */ /* 0x000fca00078e000f */
[----:B------:R0:W-:Y:S01]  /*a760*/  @P1 STG.E.U16 desc[UR36][R6.64+0x62], R51 ;  /* 0x0000623306001986 */ /* 0x0001e2000c101524 */
[----:B------:R-:W-:-:S04]  /*a770*/  ISETP.GT.AND P1, PT, R0, 0x38, P3 ;  /* 0x000000380000780c */ /* 0x000fc80001f24270 */
[----:B------:R-:W-:Y:S01]  /*a780*/  @P2 STG.E.U16 desc[UR36][R4.64+0x70], R52 ;  /* 0x0000703404002986 */ /* 0x000fe2000c101524 */
[----:B------:R-:W-:-:S03]  /*a790*/  ISETP.GT.AND P2, PT, R0, 0x39, P3 ;  /* 0x000000390000780c */ /* 0x000fc60001f44270 */
[----:B------:R-:W-:Y:S01]  /*a7a0*/  @P4 STG.E.U16 desc[UR36][R4.64+0x72], R53 ;  /* 0x0000723504004986 */ /* 0x000fe2000c101524 */
[----:B------:R-:W-:-:S04]  /*a7b0*/  ISETP.GT.AND P4, PT, R0, 0x40, P0 ;  /* 0x000000400000780c */ /* 0x000fc80000784270 */
        /* <DEDUP_REMOVED lines=24> */
[----:B0-----:R-:W-:Y:S01]  /*a940*/  @P4 MOV R6, R14 ;  /* 0x0000000e00064202 */ /* 0x001fe20000000f00 */
        /* <DEDUP_REMOVED lines=26> */
[----:B------:R-:W-:Y:S02]  /*aaf0*/  ISETP.GT.AND P2, PT, R0, 0x61, P0 ;  /* 0x000000610000780c */ /* 0x000fe40000744270 */
[----:B0-----:R-:W-:Y:S01]  /*ab00*/  @P1 MOV R6, R14 ;  /* 0x0000000e00061202 */ /* 0x001fe20000000f00 */
        /* <DEDUP_REMOVED lines=17> */
[----:B0-----:R-:W-:Y:S02]  /*ac20*/  @P1 IMAD.MOV.U32 R6, RZ, RZ, R14 ;  /* 0x000000ffff061224 */ /* 0x001fe400078e000e */
[----:B------:R-:W-:-:S06]  /*ac30*/  @P1 IMAD.MOV.U32 R7, RZ, RZ, R15 ;  /* 0x000000ffff071224 */ /* 0x000fcc00078e000f */
        /* <DEDUP_REMOVED lines=9> */
[----:B------:R-:W-:Y:S02]  /*acd0*/  ISETP.GT.AND P1, PT, R0, 0x71, P3 ;  /* 0x000000710000780c */ /* 0x000fe40001f24270 */
[----:B0-----:R-:W-:Y:S01]  /*ace0*/  @P4 MOV R6, R14 ;  /* 0x0000000e00064202 */ /* 0x001fe20000000f00 */
[----:B------:R-:W-:-:S05]  /*acf0*/  @P4 IMAD.MOV.U32 R7, RZ, RZ, R15 ;  /* 0x000000ffff074224 */ /* 0x000fca00078e000f */
[----:B------:R-:W-:Y:S01]  /*ad00*/  @P2 STG.E.U16 desc[UR36][R4.64+0xe2], R81 ;  /* 0x0000e25104002986 */ /* 0x000fe2000c101524 */
[C---:B------:R-:W-:Y:S02]  /*ad10*/  ISETP.GT.AND P2, PT, R0.reuse, 0x78, P0 ;  /* 0x000000780000780c */ /* 0x040fe40000744270 */
[C---:B------:R-:W-:Y:S01]  /*ad20*/  ISETP.GT.AND P0, PT, R0.reuse, 0x79, P0 ;  /* 0x000000790000780c */ /* 0x040fe20000704270 */
[----:B------:R0:W-:Y:S01]  /*ad30*/  @P4 STG.E.U16 desc[UR36][R6.64+0xe0], R82 ;  /* 0x0000e05206004986 */ /* 0x0001e2000c101524 */
[C---:B------:R-:W-:Y:S02]  /*ad40*/  ISETP.GT.AND P4, PT, R0.reuse, 0x78, P3 ;  /* 0x000000780000780c */ /* 0x040fe40001f84270 */
[----:B------:R-:W-:Y:S01]  /*ad50*/  ISETP.GT.AND P3, PT, R0, 0x79, P3 ;  /* 0x000000790000780c */ /* 0x000fe20001f64270 */
[----:B0-----:R-:W-:Y:S02]  /*ad60*/  @P1 IMAD.MOV.U32 R6, RZ, RZ, R14 ;  /* 0x000000ffff061224 */ /* 0x001fe400078e000e */
[----:B------:R-:W-:-:S05]  /*ad70*/  @P1 IMAD.MOV.U32 R7, RZ, RZ, R15 ;  /* 0x000000ffff071224 */ /* 0x000fca00078e000f */
[----:B------:R-:W-:Y:S04]  /*ad80*/  @P1 STG.E.U16 desc[UR36][R6.64+0xe2], R83 ;  /* 0x0000e25306001986 */ /* 0x000fe8000c101524 */
[----:B------:R-:W-:Y:S04]  /*ad90*/  @P2 STG.E.U16 desc[UR36][R4.64+0xf0], R84 ;  /* 0x0000f05404002986 */ /* 0x000fe8000c101524 */
[----:B------:R0:W-:Y:S02]  /*ada0*/  @P0 STG.E.U16 desc[UR36][R4.64+0xf2], R85 ;  /* 0x0000f25504000986 */ /* 0x0001e4000c101524 */
[----:B0-----:R-:W-:-:S02]  /*adb0*/  @P4 IMAD.MOV.U32 R4, RZ, RZ, R14 ;  /* 0x000000ffff044224 */ /* 0x001fc400078e000e */
[----:B------:R-:W-:-:S05]  /*adc0*/  @P4 IMAD.MOV.U32 R5, RZ, RZ, R15 ;  /* 0x000000ffff054224 */ /* 0x000fca00078e000f */
[----:B------:R0:W-:Y:S04]  /*add0*/  @P4 STG.E.U16 desc[UR36][R4.64+0xf0], R86 ;  /* 0x0000f05604004986 */ /* 0x0001e8000c101524 */
[----:B------:R0:W-:Y:S02]  /*ade0*/  @P3 STG.E.U16 desc[UR36][R14.64+0xf2], R87 ;  /* 0x0000f2570e003986 */ /* 0x0001e4000c101524 */
.L_x_284:
[----:B------:R-:W-:Y:S05]  /*adf0*/  BSYNC B0 ;  /* 0x0000000000007941 */ /* 0x000fea0003800000 */
.L_x_32:
[----:B------:R-:W-:Y:S01]  /*ae00*/  ULDC UR4, c[0x0][0xc] ;  /* 0x0000030000047ab9 */ /* 0x000fe20000000800 */
[----:B------:R-:W-:Y:S01]  /*ae10*/  ULDC UR5, c[0x0][0x10] ;  /* 0x0000040000057ab9 */ /* 0x000fe20000000800 */
[----:B0-----:R-:W0:Y:S01]  /*ae20*/  LDC R5, c[0x0][0x14] ;  /* 0x00000500ff057b82 */ /* 0x001e220000000800 */
[----:B------:R-:W-:Y:S01]  /*ae30*/  UIMAD.WIDE.U32 UR4, UR4, UR5, URZ ;  /* 0x00000005040472a5 */ /* 0x000fe2000f8e003f */
[----:B------:R-:W-:Y:S01]  /*ae40*/  PRMT R0, RZ, 0x7610, R0 ;  /* 0x00007610ff007816 */ /* 0x000fe20000000000 */
[----:B------:R-:W-:Y:S02]  /*ae50*/  IMAD.MOV.U32 R153, RZ, RZ, -0x1 ;  /* 0xffffffffff997424 */ /* 0x000fe400078e00ff */
[----:B------:R-:W-:Y:S02]  /*ae60*/  IMAD.MOV.U32 R23, RZ, RZ, -0x1 ;  /* 0xffffffffff177424 */ /* 0x000fe400078e00ff */
[----:B0-----:R-:W-:-:S04]  /*ae70*/  IMAD.WIDE.U32 R16, R5, UR4, R16 ;  /* 0x0000000405107c25 */ /* 0x001fc8000f8e0010 */
[----:B------:R-:W-:Y:S01]  /*ae80*/  IMAD R5, R5, UR5, RZ ;  /* 0x0000000505057c24 */ /* 0x000fe2000f8e02ff */
[----:B------:R-:W-:Y:S02]  /*ae90*/  ULDC.64 UR4, c[0x0][0x650] ;  /* 0x0001940000047ab9 */ /* 0x000fe40000000a00 */
[----:B------:R-:W-:Y:S01]  /*aea0*/  ISETP.GE.U32.AND P0, PT, R16, UR4, PT ;  /* 0x0000000410007c0c */ /* 0x000fe2000bf06070 */
[----:B------:R-:W-:-:S05]  /*aeb0*/  IMAD.IADD R17, R17, 0x1, R5 ;  /* 0x0000000111117824 */ /* 0x000fca00078e0205 */
[----:B------:R-:W-:-:S13]  /*aec0*/  ISETP.GE.U32.AND.EX P0, PT, R17, UR5, PT, P0 ;  /* 0x0000000511007c0c */ /* 0x000fda000bf06100 */
[----:B------:R-:W-:Y:S05]  /*aed0*/  @P0 BRA `(.L_x_285) ;  /* 0x0000000400640947 */ /* 0x000fea0003800000 */
[----:B------:R-:W0:Y:S01]  /*aee0*/  S2R R12, SR_CTAID.X ;  /* 0x00000000000c7919 */ /* 0x000e220000002500 */
[----:B------:R-:W3:Y:S01]  /*aef0*/  LDC.64 R10, c[0x0][0x628] ;  /* 0x00018a00ff0a7b82 */ /* 0x000ee20000000a00 */
[----:B------:R-:W-:Y:S01]  /*af00*/  ULDC UR4, c[0x0][0x150] ;  /* 0x0000540000047ab9 */ /* 0x000fe20000000800 */
[----:B-12---:R-:W-:Y:S01]  /*af10*/  IMAD.MOV.U32 R8, RZ, RZ, R16 ;  /* 0x000000ffff087224 */ /* 0x006fe200078e0010 */
[----:B------:R-:W1:Y:S01]  /*af20*/  S2R R24, SR_CTAID.Y ;  /* 0x0000000000187919 */ /* 0x000e620000002600 */
[----:B------:R-:W-:-:S04]  /*af30*/  MOV R9, R17 ;  /* 0x0000001100097202 */ /* 0x000fc80000000f00 */
[----:B------:R-:W2:Y:S08]  /*af40*/  LDC R21, c[0x0][0x144] ;  /* 0x00005100ff157b82 */ /* 0x000eb00000000800 */
[----:B------:R-:W1:Y:S08]  /*af50*/  LDC R0, c[0x0][0x630] ;  /* 0x00018c00ff007b82 */ /* 0x000e700000000800 */
[----:B------:R-:W1:Y:S01]  /*af60*/  LDC.64 R14, c[0x0][0x620] ;  /* 0x00018800ff0e7b82 */ /* 0x000e620000000a00 */
[----:B---3--:R-:W-:-:S04]  /*af70*/  ISETP.NE.U32.AND P0, PT, R10, RZ, PT ;  /* 0x000000ff0a00720c */ /* 0x008fc80003f05070 */
[----:B------:R-:W-:Y:S02]  /*af80*/  ISETP.NE.AND.EX P0, PT, R11, RZ, PT, P0 ;  /* 0x000000ff0b00720c */ /* 0x000fe40003f05300 */
[----:B0-----:R-:W-:-:S05]  /*af90*/  I2FP.F32.U32 R3, R12 ;  /* 0x0000000c00037245 */ /* 0x001fca0000201000 */
[----:B------:R-:W-:-:S04]  /*afa0*/  FMUL R3, R3, UR4 ;  /* 0x0000000403037c20 */ /* 0x000fc80008400000 */
[----:B------:R0:W3:Y:S02]  /*afb0*/  F2I.U32.TRUNC.NTZ R20, R3 ;  /* 0x0000000300147305 */ /* 0x0000e4000020f000 */
[----:B--2---:R-:W-:Y:S05]  /*afc0*/  @!P0 BRA `(.L_x_286) ;  /* 0x0000000000288947 */ /* 0x004fea0003800000 */
[----:B0-----:R-:W0:Y:S02]  /*afd0*/  LDC R3, c[0x0][0x634] ;  /* 0x00018d00ff037b82 */ /* 0x001e240000000800 */
[----:B0-----:R-:W-:-:S05]  /*afe0*/  IADD3 R3, P0, R16, R3, RZ ;  /* 0x0000000310037210 */ /* 0x001fca0007f1e0ff */
        /* <DEDUP_REMOVED lines=8> */
.L_x_286:
[----:B------:R-:W2:Y:S01]  /*b070*/  LDC.64 R30, c[0x0][0x640] ;  /* 0x00019000ff1e7b82 */ /* 0x000ea20000000a00 */
[-CC-:B-1----:R-:W-:Y:S01]  /*b080*/  SHF.R.U64 R23, R8, R0.reuse, R9.reuse ;  /* 0x0000000008177219 */ /* 0x182fe20000001209 */
[----:B---3--:R-:W-:Y:S01]  /*b090*/  IMAD.MOV R20, RZ, RZ, -R20 ;  /* 0x000000ffff147224 */ /* 0x008fe200078e0a14 */
[----:B------:R-:W-:Y:S01]  /*b0a0*/  SHF.R.U32.HI R0, RZ, R0, R9 ;  /* 0x00000000ff007219 */ /* 0x000fe20000011609 */
[----:B------:R-:W-:Y:S01]  /*b0b0*/  ULDC UR4, c[0x0][0x154] ;  /* 0x0000550000047ab9 */ /* 0x000fe20000000800 */
[----:B0-----:R-:W-:Y:S01]  /*b0c0*/  IADD3 R3, P0, RZ, -R23, RZ ;  /* 0x80000017ff037210 */ /* 0x001fe20007f1e0ff */
[----:B------:R-:W-:Y:S02]  /*b0d0*/  IMAD R26, R21, R20, R12 ;  /* 0x00000014151a7224 */ /* 0x000fe400078e020c */
[----:B------:R-:W0:Y:S01]  /*b0e0*/  LDC R6, c[0x0][0x618] ;  /* 0x00018600ff067b82 */ /* 0x000e220000000800 */
[----:B------:R-:W-:Y:S02]  /*b0f0*/  IMAD.MOV.U32 R7, RZ, RZ, 0x1 ;  /* 0x00000001ff077424 */ /* 0x000fe400078e00ff */
[----:B------:R-:W-:-:S04]  /*b100*/  IMAD.X R5, RZ, RZ, ~R0, P0 ;  /* 0x000000ffff057224 */ /* 0x000fc800000e0e00 */
[-C--:B------:R-:W-:Y:S01]  /*b110*/  IMAD R0, R5, R14.reuse, RZ ;  /* 0x0000000e05007224 */ /* 0x080fe200078e02ff */
[----:B------:R-:W1:Y:S01]  /*b120*/  LDC R8, c[0x0][0x608] ;  /* 0x00018200ff087b82 */ /* 0x000e620000000800 */
[----:B------:R-:W-:-:S04]  /*b130*/  IMAD.WIDE.U32 R4, R3, R14, R16 ;  /* 0x0000000e03047225 */ /* 0x000fc800078e0010 */
[----:B------:R-:W-:Y:S01]  /*b140*/  IMAD R3, R3, R15, R0 ;  /* 0x0000000f03037224 */ /* 0x000fe200078e0200 */
[----:B------:R-:W-:Y:S02]  /*b150*/  I2FP.F32.U32 R0, R24 ;  /* 0x0000001800007245 */ /* 0x000fe40000201000 */
[----:B------:R-:W3:Y:S01]  /*b160*/  LDC R28, c[0x0][0x658] ;  /* 0x00019600ff1c7b82 */ /* 0x000ee20000000800 */
[----:B------:R-:W-:Y:S01]  /*b170*/  IMAD.IADD R3, R5, 0x1, R3 ;  /* 0x0000000105037824 */ /* 0x000fe200078e0203 */
[----:B--2---:R-:W-:Y:S01]  /*b180*/  ISETP.NE.U32.AND P0, PT, R30, RZ, PT ;  /* 0x000000ff1e00720c */ /* 0x004fe20003f05070 */
[----:B------:R-:W-:Y:S01]  /*b190*/  FMUL R0, R0, UR4 ;  /* 0x0000000400007c20 */ /* 0x000fe20008400000 */
[----:B------:R-:W-:Y:S02]  /*b1a0*/  IMAD.MOV.U32 R5, RZ, RZ, -0x1 ;  /* 0xffffffffff057424 */ /* 0x000fe400078e00ff */
[----:B------:R-:W-:Y:S01]  /*b1b0*/  ISETP.NE.AND.EX P0, PT, R31, RZ, PT, P0 ;  /* 0x000000ff1f00720c */ /* 0x000fe20003f05300 */
[----:B------:R2:W2:Y:S01]  /*b1c0*/  F2I.U32.TRUNC.NTZ R14, R0 ;  /* 0x00000000000e7305 */ /* 0x0004a2000020f000 */
[----:B------:R-:W2:Y:S01]  /*b1d0*/  LDC R15, c[0x0][0x148] ;  /* 0x00005200ff0f7b82 */ /* 0x000ea20000000800 */
[----:B0-----:R-:W-:-:S02]  /*b1e0*/  SHF.R.U64 R12, R4, R6, R3 ;  /* 0x00000006040c7219 */ /* 0x001fc40000001203 */
[----:B------:R-:W-:-:S05]  /*b1f0*/  SHF.R.U32.HI R3, RZ, R6, R3 ;  /* 0x00000006ff037219 */ /* 0x000fca0000011603 */
[----:B------:R-:W0:Y:S01]  /*b200*/  LDC R20, c[0x0][0x600] ;  /* 0x00018000ff147b82 */ /* 0x000e220000000800 */
[-CC-:B-1----:R-:W-:Y:S02]  /*b210*/  SHF.R.U64 R10, R12, R8.reuse, R3.reuse ;  /* 0x000000080c0a7219 */ /* 0x182fe40000001203 */
[----:B------:R-:W-:-:S05]  /*b220*/  SHF.R.U32.HI R3, RZ, R8, R3 ;  /* 0x00000008ff037219 */ /* 0x000fca0000011603 */
[----:B------:R-:W1:Y:S01]  /*b230*/  LDC R25, c[0x0][0x648] ;  /* 0x00019200ff197b82 */ /* 0x000e620000000800 */
[-C--:B---3--:R-:W-:Y:S02]  /*b240*/  SHF.L.U32 R4, R5, R28.reuse, RZ ;  /* 0x0000001c05047219 */ /* 0x088fe400000006ff */
[-CC-:B------:R-:W-:Y:S02]  /*b250*/  SHF.R.U64 R13, R10, R28.reuse, R3.reuse ;  /* 0x0000001c0a0d7219 */ /* 0x180fe40000001203 */
[----:B------:R-:W-:Y:S02]  /*b260*/  SHF.R.U32.HI R5, RZ, R28, R3 ;  /* 0x0000001cff057219 */ /* 0x000fe40000011603 */
[----:B------:R-:W-:Y:S01]  /*b270*/  LOP3.LUT R21, RZ, R4, RZ, 0x33, !PT ;  /* 0x00000004ff157212 */ /* 0x000fe200078e33ff */
[----:B------:R-:W3:Y:S01]  /*b280*/  LDC R27, c[0x0][0x638] ;  /* 0x00018e00ff1b7b82 */ /* 0x000ee20000000800 */
[----:B------:R-:W-:Y:S01]  /*b290*/  SHF.L.U32 R28, R7, R28, RZ ;  /* 0x0000001c071c7219 */ /* 0x000fe200000006ff */
[----:B------:R-:W-:-:S06]  /*b2a0*/  IMAD.MOV.U32 R4, RZ, RZ, R13 ;  /* 0x000000ffff047224 */ /* 0x000fcc00078e000d */
[----:B------:R-:W0:Y:S01]  /*b2b0*/  LDC R29, c[0x0][0x610] ;  /* 0x00018400ff1d7b82 */ /* 0x000e220000000800 */
[----:B------:R-:W-:Y:S05]  /*b2c0*/  @!P0 BRA `(.L_x_287) ;  /* 0x0000000000288947 */ /* 0x000fea0003800000 */
[----:B--2---:R-:W2:Y:S02]  /*b2d0*/  LDC R0, c[0x0][0x64c] ;  /* 0x00019300ff007b82 */ /* 0x004ea40000000800 */
[----:B--2---:R-:W-:-:S04]  /*b2e0*/  IADD3 R3, P0, R13, R0, RZ ;  /* 0x000000000d037210 */ /* 0x004fc80007f1e0ff */
        /* <DEDUP_REMOVED lines=8> */
.L_x_287:
[----:B------:R-:W-:Y:S01]  /*b370*/  ISETP.NE.AND P0, PT, R2, 0x1, PT ;  /* 0x000000010200780c */ /* 0x000fe20003f05270 */
[----:B--2---:R-:W-:Y:S01]  /*b380*/  IMAD.MOV R14, RZ, RZ, -R14 ;  /* 0x000000ffff0e7224 */ /* 0x004fe200078e0a0e */
[----:B-1----:R-:W-:Y:S01]  /*b390*/  SHF.R.U64 R0, R4, R25, R5 ;  /* 0x0000001904007219 */ /* 0x002fe20000001205 */
[----:B0-----:R-:W-:Y:S01]  /*b3a0*/  VIADD R5, R20, 0xffffffff ;  /* 0xffffffff14057836 */ /* 0x001fe20000000000 */
[----:B------:R-:W-:Y:S01]  /*b3b0*/  LOP3.LUT R3, R10, R21, RZ, 0xc0, !PT ;  /* 0x000000150a037212 */ /* 0x000fe200078ec0ff */
[----:B------:R-:W-:Y:S02]  /*b3c0*/  IMAD.MOV.U32 R6, RZ, RZ, 0x1 ;  /* 0x00000001ff067424 */ /* 0x000fe400078e00ff */
[----:B------:R-:W-:Y:S01]  /*b3d0*/  IMAD.MOV R4, RZ, RZ, -R0 ;  /* 0x000000ffff047224 */ /* 0x000fe200078e0a00 */
[----:B------:R-:W-:Y:S01]  /*b3e0*/  LOP3.LUT R5, R12, R5, RZ, 0xc0, !PT ;  /* 0x000000050c057212 */ /* 0x000fe200078ec0ff */
[----:B------:R-:W-:Y:S02]  /*b3f0*/  IMAD R3, R28, R0, R3 ;  /* 0x000000001c037224 */ /* 0x000fe400078e0203 */
[----:B---3--:R-:W-:-:S02]  /*b400*/  IMAD R0, R4, R27, R13 ;  /* 0x0000001b04007224 */ /* 0x008fc400078e020d */
[----:B------:R-:W-:Y:S02]  /*b410*/  @P0 IMAD R26, R15, R14, R24 ;  /* 0x0000000e0f1a0224 */ /* 0x000fe400078e0218 */
[----:B------:R-:W-:Y:S01]  /*b420*/  IMAD R4, R0, R20, R5 ;  /* 0x0000001400047224 */ /* 0x000fe200078e0205 */
[----:B------:R-:W-:Y:S01]  /*b430*/  PRMT R0, R6, 0x7610, R0 ;  /* 0x0000761006007816 */ /* 0x000fe20000000000 */
[----:B------:R-:W-:-:S05]  /*b440*/  IMAD R3, R3, R29, R26 ;  /* 0x0000001d03037224 */ /* 0x000fca00078e021a */
[----:B------:R-:W-:Y:S02]  /*b450*/  SEL R153, R4, R3, !P0 ;  /* 0x0000000304997207 */ /* 0x000fe40004000000 */
[----:B------:R-:W-:-:S07]  /*b460*/  SEL R3, R3, R4, !P0 ;  /* 0x0000000403037207 */ /* 0x000fce0004000000 */
.L_x_285:
[----:B------:R-:W-:Y:S01]  /*b470*/  LOP3.LUT P0, RZ, R0, 0xff, RZ, 0xc0, !PT ;  /* 0x000000ff00ff7812 */ /* 0x000fe2000780c0ff */
[----:B------:R-:W-:-:S12]  /*b480*/  IMAD.MOV.U32 R152, RZ, RZ, R3 ;  /* 0x000000ffff987224 */ /* 0x000fd800078e0003 */
[----:B------:R-:W-:Y:S05]  /*b490*/  @P0 BRA `(.L_x_288) ;  /* 0xffffff5c002c0947 */ /* 0x000fea000383ffff */
[----:B------:R-:W-:Y:S05]  /*b4a0*/  EXIT ;  /* 0x000000000000794d */ /* 0x000fea0003800000 */
.L_x_7:
[----:B0-----:R-:W-:Y:S01]  /*b4b0*/  ULDC.64 UR4, c[0x0][0x650] ;  /* 0x0001940000047ab9 */ /* 0x001fe20000000a00 */
[----:B------:R-:W-:Y:S01]  /*b4c0*/  PRMT R8, RZ, 0x7610, R8 ;  /* 0x00007610ff087816 */ /* 0x000fe20000000008 */
[----:B------:R-:W-:Y:S01]  /*b4d0*/  IMAD.MOV.U32 R13, RZ, RZ, -0x1 ;  /* 0xffffffffff0d7424 */ /* 0x000fe200078e00ff */
[----:B------:R-:W-:Y:S01]  /*b4e0*/  ISETP.GE.U32.AND P0, PT, R16, UR4, PT ;  /* 0x0000000410007c0c */ /* 0x000fe2000bf06070 */
[----:B------:R-:W-:Y:S01]  /*b4f0*/  IMAD.MOV.U32 R7, RZ, RZ, -0x1 ;  /* 0xffffffffff077424 */ /* 0x000fe200078e00ff */
[----:B------:R-:W-:Y:S02]  /*b500*/  MOV R6, 0xffffffff ;  /* 0xffffffff00067802 */ /* 0x000fe40000000f00 */
        /* <DEDUP_REMOVED lines=20> */
.L_x_290:
[----:B------:R-:W0:Y:S01]  /*b650*/  LDC.64 R26, c[0x0][0x640] ;  /* 0x00019000ff1a7b82 */ /* 0x000e220000000a00 */
[-CC-:B------:R-:W-:Y:S01]  /*b660*/  SHF.R.U64 R20, R12, R8.reuse, R13.reuse ;  /* 0x000000080c147219 */ /* 0x180fe2000000120d */
[----:B------:R-:W-:Y:S01]  /*b670*/  IMAD.MOV.U32 R30, RZ, RZ, 0x1 ;  /* 0x00000001ff1e7424 */ /* 0x000fe200078e00ff */
[----:B------:R-:W-:Y:S02]  /*b680*/  SHF.R.U32.HI R6, RZ, R8, R13 ;  /* 0x00000008ff067219 */ /* 0x000fe4000001160d */
[----:B------:R-:W-:-:S03]  /*b690*/  IADD3 R11, P0, RZ, -R20, RZ ;  /* 0x80000014ff0b7210 */ /* 0x000fc60007f1e0ff */
[----:B------:R-:W1:Y:S02]  /*b6a0*/  LDC R10, c[0x0][0x618] ;  /* 0x00018600ff0a7b82 */ /* 0x000e640000000800 */
[----:B------:R-:W-:-:S04]  /*b6b0*/  IMAD.X R7, RZ, RZ, ~R6, P0 ;  /* 0x000000ffff077224 */ /* 0x000fc800000e0e06 */
[-C--:B------:R-:W-:Y:S02]  /*b6c0*/  IMAD R8, R7, R22.reuse, RZ ;  /* 0x0000001607087224 */ /* 0x080fe400078e02ff */
[----:B------:R-:W2:Y:S01]  /*b6d0*/  LDC R12, c[0x0][0x608] ;  /* 0x00018200ff0c7b82 */ /* 0x000ea20000000800 */
[----:B------:R-:W-:-:S04]  /*b6e0*/  IMAD.WIDE.U32 R6, R11, R22, R16 ;  /* 0x000000160b067225 */ /* 0x000fc800078e0010 */
[----:B------:R-:W-:-:S03]  /*b6f0*/  IMAD R11, R11, R23, R8 ;  /* 0x000000170b0b7224 */ /* 0x000fc600078e0208 */
[----:B------:R-:W3:Y:S01]  /*b700*/  LDC R25, c[0x0][0x658] ;  /* 0x00019600ff197b82 */ /* 0x000ee20000000800 */
[----:B0-----:R-:W-:Y:S01]  /*b710*/  ISETP.NE.U32.AND P0, PT, R26, RZ, PT ;  /* 0x000000ff1a00720c */ /* 0x001fe20003f05070 */
[----:B------:R-:W-:-:S03]  /*b720*/  IMAD.IADD R7, R7, 0x1, R11 ;  /* 0x0000000107077824 */ /* 0x000fc600078e020b */
[----:B------:R-:W-:-:S03]  /*b730*/  ISETP.NE.AND.EX P0, PT, R27, RZ, PT, P0 ;  /* 0x000000ff1b00720c */ /* 0x000fc60003f05300 */
[----:B------:R-:W0:Y:S01]  /*b740*/  LDC R23, c[0x0][0x600] ;  /* 0x00018000ff177b82 */ /* 0x000e220000000800 */
[-CC-:B-1----:R-:W-:Y:S02]  /*b750*/  SHF.R.U64 R8, R6, R10.reuse, R7.reuse ;  /* 0x0000000a06087219 */ /* 0x182fe40000001207 */
[----:B------:R-:W-:Y:S01]  /*b760*/  SHF.R.U32.HI R7, RZ, R10, R7 ;  /* 0x0000000aff077219 */ /* 0x000fe20000011607 */
[----:B------:R-:W-:-:S04]  /*b770*/  IMAD.MOV.U32 R10, RZ, RZ, -0x1 ;  /* 0xffffffffff0a7424 */ /* 0x000fc800078e00ff */
[----:B------:R-:W1:Y:S01]  /*b780*/  LDC R24, c[0x0][0x648] ;  /* 0x00019200ff187b82 */ /* 0x000e620000000800 */
[-CC-:B--2---:R-:W-:Y:S02]  /*b790*/  SHF.R.U64 R21, R8, R12.reuse, R7.reuse ;  /* 0x0000000c08157219 */ /* 0x184fe40000001207 */
[----:B------:R-:W-:-:S05]  /*b7a0*/  SHF.R.U32.HI R6, RZ, R12, R7 ;  /* 0x0000000cff067219 */ /* 0x000fca0000011607 */
[----:B------:R-:W2:Y:S01]  /*b7b0*/  LDC R28, c[0x0][0x638] ;  /* 0x00018e00ff1c7b82 */ /* 0x000ea20000000800 */
[-C--:B---3--:R-:W-:Y:S02]  /*b7c0*/  SHF.L.U32 R10, R10, R25.reuse, RZ ;  /* 0x000000190a0a7219 */ /* 0x088fe400000006ff */
[-CC-:B------:R-:W-:Y:S02]  /*b7d0*/  SHF.R.U64 R22, R21, R25.reuse, R6.reuse ;  /* 0x0000001915167219 */ /* 0x180fe40000001206 */
[----:B------:R-:W-:Y:S02]  /*b7e0*/  SHF.R.U32.HI R7, RZ, R25, R6 ;  /* 0x00000019ff077219 */ /* 0x000fe40000011606 */
[----:B------:R-:W-:Y:S01]  /*b7f0*/  LOP3.LUT R32, RZ, R10, RZ, 0x33, !PT ;  /* 0x0000000aff207212 */ /* 0x000fe200078e33ff */
[----:B------:R-:W3:Y:S01]  /*b800*/  LDC R29, c[0x0][0x610] ;  /* 0x00018400ff1d7b82 */ /* 0x000ee20000000800 */
[----:B------:R-:W-:Y:S01]  /*b810*/  MOV R6, R22 ;  /* 0x0000001600067202 */ /* 0x000fe20000000f00 */
[----:B------:R-:W-:Y:S06]  /*b820*/  @!P0 BRA `(.L_x_291) ;  /* 0x0000000000288947 */ /* 0x000fec0003800000 */
        /* <DEDUP_REMOVED lines=10> */
.L_x_291:
[----:B------:R-:W-:Y:S01]  /*b8d0*/  ISETP.NE.AND P0, PT, R2, 0x1, PT ;  /* 0x000000010200780c */ /* 0x000fe20003f05270 */
[----:B0-----:R-:W-:Y:S01]  /*b8e0*/  VIADD R11, R23, 0xffffffff ;  /* 0xffffffff170b7836 */ /* 0x001fe20000000000 */
[----:B-1----:R-:W-:Y:S02]  /*b8f0*/  SHF.R.U64 R6, R6, R24, R7 ;  /* 0x0000001806067219 */ /* 0x002fe40000001207 */
[----:B------:R-:W-:Y:S02]  /*b900*/  SHF.L.U32 R30, R30, R25, RZ ;  /* 0x000000191e1e7219 */ /* 0x000fe400000006ff */
[----:B------:R-:W-:Y:S01]  /*b910*/  LOP3.LUT R5, R21, R32, RZ, 0xc0, !PT ;  /* 0x0000002015057212 */ /* 0x000fe200078ec0ff */
[----:B------:R-:W-:-:S04]  /*b920*/  IMAD.MOV R7, RZ, RZ, -R6 ;  /* 0x000000ffff077224 */ /* 0x000fc800078e0a06 */
[----:B------:R-:W-:Y:S01]  /*b930*/  IMAD R6, R30, R6, R5 ;  /* 0x000000061e067224 */ /* 0x000fe200078e0205 */
[----:B------:R-:W-:Y:S01]  /*b940*/  LOP3.LUT R5, R8, R11, RZ, 0xc0, !PT ;  /* 0x0000000b08057212 */ /* 0x000fe200078ec0ff */
[----:B------:R-:W-:Y:S02]  /*b950*/  @P0 IMAD R3, R9, R14, R4 ;  /* 0x0000000e09030224 */ /* 0x000fe400078e0204 */
[----:B--2---:R-:W-:Y:S02]  /*b960*/  IMAD R4, R7, R28, R22 ;  /* 0x0000001c07047224 */ /* 0x004fe400078e0216 */
[----:B---3--:R-:W-:Y:S02]  /*b970*/  IMAD R3, R6, R29, R3 ;  /* 0x0000001d06037224 */ /* 0x008fe400078e0203 */
[----:B------:R-:W-:Y:S02]  /*b980*/  IMAD R4, R4, R23, R5 ;  /* 0x0000001704047224 */ /* 0x000fe400078e0205 */
[----:B------:R-:W-:-:S02]  /*b990*/  IMAD.MOV.U32 R8, RZ, RZ, 0x1 ;  /* 0x00000001ff087424 */ /* 0x000fc400078e00ff */
[----:B------:R-:W-:Y:S01]  /*b9a0*/  IMAD.MOV.U32 R6, RZ, RZ, R20 ;  /* 0x000000ffff067224 */ /* 0x000fe200078e0014 */
[----:B------:R-:W-:Y:S02]  /*b9b0*/  SEL R7, R4, R3, !P0 ;  /* 0x0000000304077207 */ /* 0x000fe40004000000 */
[----:B------:R-:W-:-:S07]  /*b9c0*/  SEL R13, R3, R4, !P0 ;  /* 0x00000004030d7207 */ /* 0x000fce0004000000 */
.L_x_289:
[----:B------:R-:W-:-:S08]  /*b9d0*/  NOP ;  /* 0x0000000000007918 */ /* 0x000fd00000000000 */
[----:B------:R-:W0:-:S00]  /*b9e0*/  USETMAXREG.DEALLOC.CTAPOOL 0x28 ;  /* 0x00000028000079c8 */ /* 0x000e0000080e0500 */
[----:B0-----:R-:W-:-:S13]  /*b9f0*/  ISETP.NE.AND P0, PT, R0, RZ, PT ;  /* 0x000000ff0000720c */ /* 0x001fda0003f05270 */
[----:B------:R-:W-:Y:S05]  /*ba00*/  @P0 EXIT ;  /* 0x000000000000094d */ /* 0x000fea0003800000 */
[----:B------:R-:W-:Y:S01]  /*ba10*/  LOP3.LUT P0, RZ, R8, 0xff, RZ, 0xc0, !PT ;  /* 0x000000ff08ff7812 */ /* 0x000fe2000780c0ff */
[----:B------:R-:W-:Y:S02]  /*ba20*/  IMAD.MOV.U32 R0, RZ, RZ, 0x1 ;  /* 0x00000001ff007424 */ /* 0x000fe400078e00ff */
[----:B------:R-:W-:-:S10]  /*ba30*/  IMAD.MOV.U32 R3, RZ, RZ, RZ ;  /* 0x000000ffff037224 */ /* 0x000fd400078e00ff */
[----:B------:R-:W-:Y:S05]  /*ba40*/  @!P0 BRA `(.L_x_292) ;  /* 0x0000000c00748947 */ /* 0x000fea0003800000 */
[----:B------:R-:W0:Y:S01]  /*ba50*/  LDC R0, c[0x0][0x28c] ;  /* 0x0000a300ff007b82 */ /* 0x000e220000000800 */
[----:B------:R-:W-:Y:S01]  /*ba60*/  ULDC UR5, c[0x0][0x658] ;  /* 0x0001960000057ab9 */ /* 0x000fe20000000800 */
[----:B------:R-:W-:Y:S01]  /*ba70*/  UMOV UR7, 0xffffffff ;  /* 0xffffffff00077882 */ /* 0x000fe20000000000 */
[----:B------:R-:W-:Y:S01]  /*ba80*/  ULDC UR6, c[0x0][0xc] ;  /* 0x0000030000067ab9 */ /* 0x000fe20000000800 */
[----:B------:R-:W-:Y:S01]  /*ba90*/  USHF.L.U32 UR9, UR7, UR5, URZ ;  /* 0x0000000507097299 */ /* 0x000fe2000800063f */
[----:B------:R-:W-:Y:S01]  /*baa0*/  BSSY B0, `(.L_x_292) ;  /* 0x00000d7000007945 */ /* 0x000fe20003800000 */
[----:B------:R-:W-:Y:S01]  /*bab0*/  UMOV UR8, 0x1 ;  /* 0x0000000100087882 */ /* 0x000fe20000000000 */
[----:B------:R-:W-:Y:S01]  /*bac0*/  ULDC UR7, c[0x0][0x10] ;  /* 0x0000040000077ab9 */ /* 0x000fe20000000800 */
[----:B------:R-:W1:Y:S01]  /*bad0*/  S2UR UR10, SR_CgaCtaId ;  /* 0x00000000000a79c3 */ /* 0x000e620000008800 */
[----:B------:R-:W-:Y:S01]  /*bae0*/  UIMAD.WIDE.U32 UR6, UR6, UR7, URZ ;  /* 0x00000007060672a5 */ /* 0x000fe2000f8e003f */
[----:B------:R-:W-:Y:S01]  /*baf0*/  IMAD.MOV.U32 R9, RZ, RZ, 0x1 ;  /* 0x00000001ff097424 */ /* 0x000fe200078e00ff */
[----:B------:R-:W-:Y:S01]  /*bb00*/  USHF.L.U32 UR5, UR8, UR5, URZ ;  /* 0x0000000508057299 */ /* 0x000fe2000800063f */
[----:B------:R-:W-:Y:S01]  /*bb10*/  LOP3.LUT R12, R19, 0x2, RZ, 0xfc, !PT ;  /* 0x00000002130c7812 */ /* 0x000fe200078efcff */
[----:B------:R-:W-:Y:S01]  /*bb20*/  ULDC UR4, c[0x0][0x600] ;  /* 0x0001800000047ab9 */ /* 0x000fe20000000800 */
[----:B------:R-:W-:Y:S01]  /*bb30*/  ULDC UR8, c[0x0][0x14] ;  /* 0x0000050000087ab9 */ /* 0x000fe20000000800 */
[----:B------:R-:W-:-:S02]  /*bb40*/  UIADD3 UR4, UR4, -0x1, URZ ;  /* 0xffffffff04047890 */ /* 0x000fc4000fffe03f */
[----:B------:R-:W-:Y:S02]  /*bb50*/  UIMAD.WIDE.U32 UR30, UR6, UR8, URZ ;  /* 0x00000008061e72a5 */ /* 0x000fe4000f8e003f */
[----:B------:R-:W-:Y:S02]  /*bb60*/  UIMAD UR7, UR7, UR8, URZ ;  /* 0x00000008070772a4 */ /* 0x000fe4000f8e023f */
[----:B------:R-:W-:Y:S02]  /*bb70*/  ULOP3.LUT UR6, URZ, UR9, URZ, 0x33, !UPT ;  /* 0x000000093f067292 */ /* 0x000fe4000f8e333f */
[----:B------:R-:W-:Y:S01]  /*bb80*/  UIADD3 UR7, UR31, UR7, URZ ;  /* 0x000000071f077290 */ /* 0x000fe2000fffe03f */
[----:B0-----:R-:W-:Y:S01]  /*bb90*/  IADD3 R0, R0, 0x7f, RZ ;  /* 0x0000007f00007810 */ /* 0x001fe20007ffe0ff */
[----:B------:R-:W-:-:S03]  /*bba0*/  ULDC.64 UR38, c[0x0][0x198] ;  /* 0x0000660000267ab9 */ /* 0x000fc60000000a00 */
[----:B------:R-:W-:-:S04]  /*bbb0*/  SHF.R.S32.HI R3, RZ, 0x1f, R0 ;  /* 0x0000001fff037819 */ /* 0x000fc80000011400 */
[----:B------:R-:W-:Y:S01]  /*bbc0*/  LEA.HI R3, R3, R0, RZ, 0x7 ;  /* 0x0000000003037211 */ /* 0x000fe200078f38ff */
[----:B------:R-:W-:Y:S02]  /*bbd0*/  IMAD.MOV.U32 R0, RZ, RZ, 0x1 ;  /* 0x00000001ff007424 */ /* 0x000fe400078e00ff */
[----:B-1----:R-:W-:Y:S01]  /*bbe0*/  IMAD.U32 R10, RZ, RZ, UR10 ;  /* 0x0000000aff0a7e24 */ /* 0x002fe2000f8e00ff */
[----:B------:R-:W-:Y:S01]  /*bbf0*/  SHF.R.S32.HI R8, RZ, 0x7, R3 ;  /* 0x00000007ff087819 */ /* 0x000fe20000011403 */
[----:B------:R-:W-:-:S04]  /*bc00*/  IMAD.MOV.U32 R3, RZ, RZ, RZ ;  /* 0x000000ffff037224 */ /* 0x000fc800078e00ff */
[----:B------:R-:W-:-:S07]  /*bc10*/  VIADD R11, R8, 0x1 ;  /* 0x00000001080b7836 */ /* 0x000fce0000000000 */
.L_x_303:
[----:B------:R-:W-:-:S03]  /*bc20*/  UMOV UR8, 0xffffffff ;  /* 0xffffffff00087882 */ /* 0x000fc60000000000 */
[----:B------:R-:W-:Y:S05]  /*bc30*/  BRA.DIV UR8, `(.L_x_293) ;  /* 0x0000000e08987947 */ /* 0x000fea000b800000 */
[----:B------:R-:W-:-:S13]  /*bc40*/  ELECT P6, URZ, PT ;  /* 0x00000000003f782f */ /* 0x000fda00038c0000 */
.L_x_312:
[----:B------:R-:W0:Y:S01]  /*bc50*/  LDC R4, c[0x0][0x28c] ;  /* 0x0000a300ff047b82 */ /* 0x000e220000000800 */
[----:B------:R-:W-:Y:S01]  /*bc60*/  BSSY B1, `(.L_x_294) ;  /* 0x0000047000017945 */ /* 0x000fe20003800000 */
[----:B0-----:R-:W-:-:S13]  /*bc70*/  ISETP.LT.OR P6, PT, R4, 0x1, !P6 ;  /* 0x000000010400780c */ /* 0x001fda00077c1670 */
[----:B------:R-:W-:Y:S05]  /*bc80*/  @P6 BRA `(.L_x_295) ;  /* 0x0000000400106947 */ /* 0x000fea0003800000 */
[----:B------:R-:W-:Y:S01]  /*bc90*/  IMAD R13, R13, 0x4, R10 ;  /* 0x000000040d0d7824 */ /* 0x000fe200078e020a */
[----:B------:R-:W-:Y:S01]  /*bca0*/  MOV R5, R0 ;  /* 0x0000000000057202 */ /* 0x000fe20000000f00 */
[----:B------:R-:W-:Y:S02]  /*bcb0*/  IMAD.SHL.U32 R20, R7, 0x80, RZ ;  /* 0x0000008007147824 */ /* 0x000fe400078e00ff */
[----:B------:R-:W-:Y:S02]  /*bcc0*/  IMAD.MOV.U32 R21, RZ, RZ, RZ ;  /* 0x000000ffff157224 */ /* 0x000fe400078e00ff */
[----:B------:R-:W-:Y:S02]  /*bcd0*/  IMAD.MOV.U32 R4, RZ, RZ, R11 ;  /* 0x000000ffff047224 */ /* 0x000fe400078e000b */
[----:B------:R-:W-:Y:S02]  /*bce0*/  IMAD.MOV.U32 R7, RZ, RZ, R3 ;  /* 0x000000ffff077224 */ /* 0x000fe400078e0003 */
[----:B------:R-:W-:-:S07]  /*bcf0*/  IMAD.SHL.U32 R15, R13, 0x40, RZ ;  /* 0x000000400d0f7824 */ /* 0x000fce00078e00ff */
.L_x_298:
[----:B------:R-:W0:Y:S01]  /*bd00*/  S2UR UR8, SR_CgaCtaId ;  /* 0x00000000000879c3 */ /* 0x000e220000008800 */
[----:B------:R-:W-:Y:S02]  /*bd10*/  MOV R13, 0x400 ;  /* 0x00000400000d7802 */ /* 0x000fe40000000f00 */
[----:B------:R-:W-:-:S13]  /*bd20*/  LOP3.LUT P1, RZ, R18, 0x7f, RZ, 0xc0, !PT ;  /* 0x0000007f12ff7812 */ /* 0x000fda000782c0ff */
[----:B------:R-:W1:Y:S01]  /*bd30*/  @!P1 LDC R14, c[0x0][0x500] ;  /* 0x00014000ff0e9b82 */ /* 0x000e620000000800 */
[----:B0-----:R-:W-:-:S05]  /*bd40*/  IMAD.U32 R10, RZ, RZ, UR8 ;  /* 0x00000008ff0a7e24 */ /* 0x001fca000f8e00ff */
[----:B------:R-:W-:Y:S02]  /*bd50*/  LEA R24, R10, R13, 0x18 ;  /* 0x0000000d0a187211 */ /* 0x000fe400078ec0ff */
[----:B------:R-:W-:-:S03]  /*bd60*/  SHF.L.U32 R13, R5, 0x1f, RZ ;  /* 0x0000001f050d7819 */ /* 0x000fc600000006ff */
[----:B------:R-:W-:-:S04]  /*bd70*/  IMAD R22, R7, 0x8, R24 ;  /* 0x0000000807167824 */ /* 0x000fc800078e0218 */
[----:B------:R-:W0:Y:S02]  /*bd80*/  SYNCS.PHASECHK.TRANS64.TRYWAIT P0, [R22+URZ+0x10], R13 ;  /* 0x0000100d160075a7 */ /* 0x000e24000800017f */
[----:B01----:R-:W-:Y:S05]  /*bd90*/  @!P0 BRA `(.L_x_296) ;  /* 0x0000000c00608947 */ /* 0x003fea0003800000 */
.L_x_313:
[----:B0-----:R-:W-:Y:S01]  /*bda0*/  PRMT R13, R12, 0x9910, RZ ;  /* 0x000099100c0d7816 */ /* 0x001fe200000000ff */
[----:B------:R0:W-:Y:S03]  /*bdb0*/  @!P1 SYNCS.ARRIVE.TRANS64 RZ, [R22+URZ], R14 ;  /* 0x0000000e16ff99a7 */ /* 0x0001e6000800003f */
[----:B------:R-:W-:-:S13]  /*bdc0*/  ISETP.NE.AND P0, PT, R13, 0x2, PT ;  /* 0x000000020d00780c */ /* 0x000fda0003f05270 */
[----:B0-----:R-:W-:Y:S05]  /*bdd0*/  @P0 BRA `(.L_x_297) ;  /* 0x0000000000040947 */ /* 0x001fea0003800000 */
[----:B------:R-:W-:Y:S01]  /*bde0*/  BPT.TRAP 0x1 ;  /* 0x000000040000795c */ /* 0x000fe20000300000 */
.L_x_297:
[----:B------:R-:W-:Y:S01]  /*bdf0*/  IMAD.SHL.U32 R13, R7, 0x8000, RZ ;  /* 0x00008000070d7824 */ /* 0x000fe200078e00ff */
[----:B------:R-:W-:Y:S01]  /*be00*/  R2UR UR34, R21 ;  /* 0x00000000152272ca */ /* 0x000fe200000e0000 */
[----:B------:R-:W-:Y:S01]  /*be10*/  UIADD3 UR14, UP0, UR38, 0xf0, URZ ;  /* 0x000000f0260e7890 */ /* 0x000fe2000ff1e03f */
[----:B------:R-:W-:Y:S01]  /*be20*/  R2UR UR33, R22 ;  /* 0x00000000162172ca */ /* 0x000fe200000e0000 */
[--C-:B------:R-:W-:Y:S01]  /*be30*/  IMAD R14, R10, 0x1000, R13.reuse ;  /* 0x000010000a0e7824 */ /* 0x100fe200078e020d */
[----:B------:R-:W-:Y:S01]  /*be40*/  R2UR UR36, R6 ;  /* 0x00000000062472ca */ /* 0x000fe200000e0000 */
[----:B------:R-:W-:Y:S01]  /*be50*/  IMAD.IADD R13, R24, 0x1, R13 ;  /* 0x00000001180d7824 */ /* 0x000fe200078e020d */
[----:B------:R-:W-:Y:S01]  /*be60*/  R2UR UR35, R15 ;  /* 0x000000000f2372ca */ /* 0x000fe200000e0000 */
[----:B------:R-:W-:Y:S01]  /*be70*/  IMAD R14, R14, 0x2, R24 ;  /* 0x000000020e0e7824 */ /* 0x000fe200078e0218 */
[----:B------:R-:W-:Y:S01]  /*be80*/  IADD3 R4, R4, -0x1, RZ ;  /* 0xffffffff04047810 */ /* 0x000fe20007ffe0ff */
[----:B------:R-:W-:Y:S01]  /*be90*/  UIADD3 UR40, UP1, UR38, 0x1f0, URZ ;  /* 0x000001f026287890 */ /* 0x000fe2000ff3e03f */
[----:B------:R-:W-:Y:S01]  /*bea0*/  R2UR UR8, R13 ;  /* 0x000000000d0872ca */ /* 0x000fe200000e0000 */
[----:B------:R-:W-:Y:S01]  /*beb0*/  UIADD3.X UR15, URZ, UR39, URZ, UP0, !UPT ;  /* 0x000000273f0f7290 */ /* 0x000fe200087fe43f */
[----:B------:R-:W-:Y:S01]  /*bec0*/  R2UR UR24, R14 ;  /* 0x000000000e1872ca */ /* 0x000fe200000e0000 */
[----:B------:R-:W-:Y:S01]  /*bed0*/  UIADD3 UR26, UR34, 0x40, URZ ;  /* 0x00000040221a7890 */ /* 0x000fe2000fffe03f */
[----:B------:R-:W-:Y:S01]  /*bee0*/  R2UR UR19, R20 ;  /* 0x00000000141372ca */ /* 0x000fe200000e0000 */
[----:B------:R-:W-:Y:S01]  /*bef0*/  UIADD3.X UR41, URZ, UR39, URZ, UP1, !UPT ;  /* 0x000000273f297290 */ /* 0x000fe20008ffe43f */
[----:B------:R-:W-:Y:S01]  /*bf00*/  ISETP.GT.AND P1, PT, R4, 0x1, PT ;  /* 0x000000010400780c */ /* 0x000fe20003f24270 */
[----:B------:R-:W-:Y:S01]  /*bf10*/  VIADD R7, R7, 0x1 ;  /* 0x0000000107077836 */ /* 0x000fe20000000000 */
[----:B------:R-:W-:Y:S01]  /*bf20*/  UMOV UR13, 0xf0000 ;  /* 0x000f0000000d7882 */ /* 0x000fe20000000000 */
[----:B------:R-:W-:Y:S01]  /*bf30*/  UMOV UR22, 0x0 ;  /* 0x0000000000167882 */ /* 0x000fe20000000000 */
[----:B------:R-:W-:Y:S01]  /*bf40*/  UMOV UR23, 0x10000000 ;  /* 0x1000000000177882 */ /* 0x000fe20000000000 */
[----:B------:R-:W-:Y:S01]  /*bf50*/  UMOV UR25, UR33 ;  /* 0x0000002100197c82 */ /* 0x000fe20008000000 */
[----:B------:R-:W-:Y:S01]  /*bf60*/  ISETP.NE.AND P0, PT, R7, 0x2, PT ;  /* 0x000000020700780c */ /* 0x000fe20003f05270 */
[----:B------:R-:W-:Y:S01]  /*bf70*/  UIADD3 UR16, UR8, 0x20100, URZ ;  /* 0x0002010008107890 */ /* 0x000fe2000fffe03f */
[----:B------:R-:W-:Y:S01]  /*bf80*/  VIADD R21, R21, 0x80 ;  /* 0x0000008015157836 */ /* 0x000fe20000000000 */
[----:B------:R-:W-:Y:S01]  /*bf90*/  UIADD3 UR32, UR24, 0x100, URZ ;  /* 0x0000010018207890 */ /* 0x000fe2000fffe03f */
[----:B------:R-:W-:Y:S01]  /*bfa0*/  SEL R14, RZ, 0x1, P0 ;  /* 0x00000001ff0e7807 */ /* 0x000fe20000000000 */
[----:B------:R-:W-:Y:S01]  /*bfb0*/  UIADD3 UR24, UR24, 0x8100, URZ ;  /* 0x0000810018187890 */ /* 0x000fe2000fffe03f */
[----:B------:R-:W-:Y:S01]  /*bfc0*/  SEL R7, R7, RZ, P0 ;  /* 0x000000ff07077207 */ /* 0x000fe20000000000 */
[----:B------:R-:W-:Y:S01]  /*bfd0*/  UIADD3 UR8, UR8, 0x24100, URZ ;  /* 0x0002410008087890 */ /* 0x000fe2000fffe03f */
[----:B------:R-:W-:Y:S01]  /*bfe0*/  LOP3.LUT R5, R5, R14, RZ, 0x3c, !PT ;  /* 0x0000000e05057212 */ /* 0x000fe200078e3cff */
[----:B------:R-:W-:Y:S01]  /*bff0*/  UMOV UR28, UR36 ;  /* 0x00000024001c7c82 */ /* 0x000fe20008000000 */
[----:B------:R-:W-:Y:S01]  /*c000*/  UMOV UR27, UR35 ;  /* 0x00000023001b7c82 */ /* 0x000fe20008000000 */
[----:B------:R-:W-:Y:S01]  /*c010*/  UMOV UR17, UR33 ;  /* 0x0000002100117c82 */ /* 0x000fe20008000000 */
[----:B------:R-:W-:Y:S01]  /*c020*/  UMOV UR18, UR34 ;  /* 0x0000002200127c82 */ /* 0x000fe20008000000 */
[----:B------:R-:W-:Y:S01]  /*c030*/  UMOV UR20, UR36 ;  /* 0x0000002400147c82 */ /* 0x000fe20008000000 */
[----:B------:R0:W-:Y:S01]  /*c040*/  UTMALDG.3D.MULTICAST [UR32], [UR14], UR13, desc[UR22] ;  /* 0x000016200e0073b4 */ /* 0x0001e2000801180d */
[----:B------:R-:W-:Y:S01]  /*c050*/  UMOV UR9, UR33 ;  /* 0x0000002100097c82 */ /* 0x000fe20008000000 */
[----:B------:R-:W-:Y:S01]  /*c060*/  UMOV UR11, UR19 ;  /* 0x00000013000b7c82 */ /* 0x000fe20008000000 */
[----:B------:R-:W-:Y:S01]  /*c070*/  UMOV UR12, UR36 ;  /* 0x00000024000c7c82 */ /* 0x000fe20008000000 */
[----:B------:R-:W-:Y:S01]  /*c080*/  UMOV UR10, UR26 ;  /* 0x0000001a000a7c82 */ /* 0x000fe20008000000 */
[----:B------:R0:W-:Y:S01]  /*c090*/  UTMALDG.3D.MULTICAST [UR24], [UR14], UR13, desc[UR22] ;  /* 0x000016180e0073b4 */ /* 0x0001e2000801180d */
[----:B------:R0:W-:Y:S01]  /*c0a0*/  UTMALDG.3D [UR16], [UR40], desc[UR22] ;  /* 0x00001610280075b4 */ /* 0x0001e20008011000 */
[----:B------:R0:W-:Y:S02]  /*c0b0*/  UTMALDG.3D [UR8], [UR40], desc[UR22] ;  /* 0x00001608280075b4 */ /* 0x0001e40008011000 */
[----:B0-----:R-:W-:Y:S05]  /*c0c0*/  @P1 BRA `(.L_x_298) ;  /* 0xfffffffc000c1947 */ /* 0x001fea000383ffff */
.L_x_295:
[----:B------:R-:W-:Y:S05]  /*c0d0*/  BSYNC B1 ;  /* 0x0000000000017941 */ /* 0x000fea0003800000 */
.L_x_294:
[----:B------:R-:W-:Y:S01]  /*c0e0*/  LOP3.LUT P1, RZ, R9, 0xff, RZ, 0xc0, !PT ;  /* 0x000000ff09ff7812 */ /* 0x000fe2000782c0ff */
[----:B------:R-:W-:Y:S01]  /*c0f0*/  IMAD.IADD R3, R8, 0x1, R3 ;  /* 0x0000000108037824 */ /* 0x000fe200078e0203 */
[----:B------:R-:W-:Y:S01]  /*c100*/  IADD3 R16, P2, R16, UR30, RZ ;  /* 0x0000001e10107c10 */ /* 0x000fe2000ff5e0ff */
[----:B------:R-:W-:Y:S01]  /*c110*/  ULDC.64 UR8, c[0x0][0x650] ;  /* 0x0001940000087ab9 */ /* 0x000fe20000000a00 */
[----:B------:R-:W-:Y:S01]  /*c120*/  BSSY B1, `(.L_x_299) ;  /* 0x000006c000017945 */ /* 0x000fe20003800000 */
[----:B------:R-:W-:Y:S01]  /*c130*/  IMAD.MOV.U32 R13, RZ, RZ, -0x1 ;  /* 0xffffffffff0d7424 */ /* 0x000fe200078e00ff */
[----:B------:R-:W-:Y:S01]  /*c140*/  ISETP.GT.U32.AND P0, PT, R3, 0x1, PT ;  /* 0x000000010300780c */ /* 0x000fe20003f04070 */
[----:B------:R-:W-:Y:S01]  /*c150*/  IMAD.MOV.U32 R7, RZ, RZ, -0x1 ;  /* 0xffffffffff077424 */ /* 0x000fe200078e00ff */
[----:B------:R-:W-:Y:S01]  /*c160*/  SHF.R.U32.HI R4, RZ, 0x1, R3 ;  /* 0x00000001ff047819 */ /* 0x000fe20000011603 */
[----:B------:R-:W-:Y:S01]  /*c170*/  IMAD.MOV.U32 R6, RZ, RZ, -0x1 ;  /* 0xffffffffff067424 */ /* 0x000fe200078e00ff */
[----:B------:R-:W-:-:S02]  /*c180*/  ISETP.LT.U32.AND P0, PT, R8, 0x2, P0 ;  /* 0x000000020800780c */ /* 0x000fc40000701070 */
[----:B------:R-:W-:Y:S01]  /*c190*/  IADD3.X R17, R17, UR7, RZ, P2, !PT ;  /* 0x0000000711117c10 */ /* 0x000fe200097fe4ff */
[----:B------:R-:W0:Y:S01]  /*c1a0*/  @P1 S2R R10, SR_CgaCtaId ;  /* 0x00000000000a1919 */ /* 0x000e220000008800 */
[----:B------:R-:W-:Y:S02]  /*c1b0*/  @P1 MOV R5, 0x400 ;  /* 0x0000040000051802 */ /* 0x000fe40000000f00 */
[----:B------:R-:W-:Y:S02]  /*c1c0*/  ISETP.GE.U32.AND P2, PT, R16, UR8, PT ;  /* 0x0000000810007c0c */ /* 0x000fe4000bf46070 */
[----:B------:R-:W-:Y:S02]  /*c1d0*/  LOP3.LUT R4, R4, 0x1, RZ, 0xc0, !PT ;  /* 0x0000000104047812 */ /* 0x000fe400078ec0ff */
[----:B------:R-:W-:Y:S02]  /*c1e0*/  LOP3.LUT R3, R3, 0x1, RZ, 0xc0, !PT ;  /* 0x0000000103037812 */ /* 0x000fe400078ec0ff */
[----:B------:R-:W-:-:S02]  /*c1f0*/  PRMT R9, RZ, 0x7610, R9 ;  /* 0x00007610ff097816 */ /* 0x000fc40000000009 */
[----:B0-----:R-:W-:-:S04]  /*c200*/  @P1 LEA R5, R10, R5, 0x18 ;  /* 0x000000050a051211 */ /* 0x001fc800078ec0ff */
[----:B------:R0:W-:Y:S01]  /*c210*/  @P1 SYNCS.ARRIVE.TRANS64.A1T0 RZ, [R5+URZ+0x38], RZ ;  /* 0x000038ff05ff19a7 */ /* 0x0001e2000810003f */
[----:B------:R-:W-:-:S04]  /*c220*/  ISETP.NE.U32.AND P1, PT, R4, 0x1, PT ;  /* 0x000000010400780c */ /* 0x000fc80003f25070 */
[----:B------:R-:W-:Y:S02]  /*c230*/  ISETP.GT.U32.AND P1, PT, R8, 0x1, !P1 ;  /* 0x000000010800780c */ /* 0x000fe40004f24070 */
[----:B0-----:R-:W-:Y:S02]  /*c240*/  SEL R5, RZ, 0x1, !P0 ;  /* 0x00000001ff057807 */ /* 0x001fe40004000000 */
[----:B------:R-:W-:Y:S02]  /*c250*/  ISETP.GE.U32.AND.EX P0, PT, R17, UR9, PT, P2 ;  /* 0x0000000911007c0c */ /* 0x000fe4000bf06120 */
[----:B------:R-:W-:-:S04]  /*c260*/  SEL R4, RZ, 0x1, !P1 ;  /* 0x00000001ff047807 */ /* 0x000fc80004800000 */
[----:B------:R-:W-:Y:S02]  /*c270*/  LOP3.LUT R0, R4, R0, R5, 0x96, !PT ;  /* 0x0000000004007212 */ /* 0x000fe400078e9605 */
[----:B------:R-:W-:-:S05]  /*c280*/  PRMT R4, RZ, 0x7610, R4 ;  /* 0x00007610ff047816 */ /* 0x000fca0000000004 */
[----:B------:R-:W-:Y:S05]  /*c290*/  @P0 BRA `(.L_x_300) ;  /* 0x0000000400500947 */ /* 0x000fea0003800000 */
[----:B------:R-:W0:Y:S01]  /*c2a0*/  S2R R15, SR_CTAID.X ;  /* 0x00000000000f7919 */ /* 0x000e220000002500 */
[----:B------:R-:W-:Y:S01]  /*c2b0*/  ULDC.64 UR8, c[0x0][0x628] ;  /* 0x00018a0000087ab9 */ /* 0x000fe20000000a00 */
[----:B------:R-:W1:Y:S01]  /*c2c0*/  LDC R20, c[0x0][0x144] ;  /* 0x00005100ff147b82 */ /* 0x000e620000000800 */
[----:B------:R-:W-:Y:S01]  /*c2d0*/  ISETP.NE.U32.AND P0, PT, RZ, UR8, PT ;  /* 0x00000008ff007c0c */ /* 0x000fe2000bf05070 */
[----:B------:R-:W2:Y:S01]  /*c2e0*/  S2R R13, SR_CTAID.Y ;  /* 0x00000000000d7919 */ /* 0x000ea20000002600 */
[----:B------:R-:W-:Y:S01]  /*c2f0*/  ULDC UR11, c[0x0][0x630] ;  /* 0x00018c00000b7ab9 */ /* 0x000fe20000000800 */
[----:B------:R-:W-:Y:S01]  /*c300*/  ULDC UR12, c[0x0][0x150] ;  /* 0x00005400000c7ab9 */ /* 0x000fe20000000800 */
[----:B------:R-:W-:Y:S01]  /*c310*/  ISETP.NE.AND.EX P0, PT, RZ, UR9, PT, P0 ;  /* 0x00000009ff007c0c */ /* 0x000fe2000bf05300 */
[----:B------:R-:W-:Y:S02]  /*c320*/  IMAD.MOV.U32 R4, RZ, RZ, R16 ;  /* 0x000000ffff047224 */ /* 0x000fe400078e0010 */
[----:B------:R-:W-:Y:S01]  /*c330*/  IMAD.MOV.U32 R5, RZ, RZ, R17 ;  /* 0x000000ffff057224 */ /* 0x000fe200078e0011 */
[----:B0-----:R-:W-:-:S09]  /*c340*/  I2FP.F32.U32 R22, R15 ;  /* 0x0000000f00167245 */ /* 0x001fd20000201000 */
[----:B------:R-:W-:Y:S05]  /*c350*/  @!P0 BRA `(.L_x_301) ;  /* 0x0000000000288947 */ /* 0x000fea0003800000 */
[----:B------:R-:W-:Y:S02]  /*c360*/  ULDC UR10, c[0x0][0x634] ;  /* 0x00018d00000a7ab9 */ /* 0x000fe40000000800 */
[----:B------:R-:W-:-:S05]  /*c370*/  IADD3 R5, P0, R16, UR10, RZ ;  /* 0x0000000a10057c10 */ /* 0x000fca000ff1e0ff */
[----:B------:R-:W-:-:S04]  /*c380*/  IMAD.X R21, RZ, RZ, R17, P0 ;  /* 0x000000ffff157224 */ /* 0x000fc800000e0611 */
[----:B------:R-:W-:-:S04]  /*c390*/  IMAD.WIDE.U32 R6, R21, UR8, RZ ;  /* 0x0000000815067c25 */ /* 0x000fc8000f8e00ff */
[----:B------:R-:W-:-:S04]  /*c3a0*/  IMAD.WIDE.U32 R6, P0, R5, UR9, R6 ;  /* 0x0000000905067c25 */ /* 0x000fc8000f800006 */
[----:B------:R-:W-:Y:S01]  /*c3b0*/  IMAD.WIDE.U32 R4, R5, UR8, RZ ;  /* 0x0000000805047c25 */ /* 0x000fe2000f8e00ff */
[----:B------:R-:W-:-:S04]  /*c3c0*/  MOV R4, R7 ;  /* 0x0000000700047202 */ /* 0x000fc80000000f00 */
[----:B------:R-:W-:Y:S01]  /*c3d0*/  IADD3 RZ, P1, R5, R6, RZ ;  /* 0x0000000605ff7210 */ /* 0x000fe20007f3e0ff */
[----:B------:R-:W-:-:S04]  /*c3e0*/  IMAD.X R5, RZ, RZ, RZ, P0 ;  /* 0x000000ffff057224 */ /* 0x000fc800000e06ff */
[----:B------:R-:W-:-:S08]  /*c3f0*/  IMAD.WIDE.U32.X R4, R21, UR9, R4, P1 ;  /* 0x0000000915047c25 */ /* 0x000fd000088e0404 */
.L_x_301:
[----:B------:R-:W-:Y:S01]  /*c400*/  FMUL R22, R22, UR12 ;  /* 0x0000000c16167c20 */ /* 0x000fe20008400000 */
[--C-:B------:R-:W-:Y:S01]  /*c410*/  SHF.R.U64 R14, R4, UR11, R5.reuse ;  /* 0x0000000b040e7c19 */ /* 0x100fe20008001205 */
[----:B------:R-:W-:Y:S01]  /*c420*/  ULDC.64 UR8, c[0x0][0x620] ;  /* 0x0001880000087ab9 */ /* 0x000fe20000000a00 */
[----:B------:R-:W-:Y:S01]  /*c430*/  SHF.R.U32.HI R4, RZ, UR11, R5 ;  /* 0x0000000bff047c19 */ /* 0x000fe20008011605 */
[----:B------:R-:W-:Y:S01]  /*c440*/  ULDC.64 UR10, c[0x0][0x640] ;  /* 0x00019000000a7ab9 */ /* 0x000fe20000000a00 */
[----:B------:R-:W-:Y:S01]  /*c450*/  IADD3 R5, P0, RZ, -R14, RZ ;  /* 0x8000000eff057210 */ /* 0x000fe20007f1e0ff */
[----:B------:R-:W0:Y:S04]  /*c460*/  F2I.U32.TRUNC.NTZ R22, R22 ;  /* 0x0000001600167305 */ /* 0x000e28000020f000 */
[----:B------:R-:W-:Y:S01]  /*c470*/  IMAD.X R4, RZ, RZ, ~R4, P0 ;  /* 0x000000ffff047224 */ /* 0x000fe200000e0e04 */
[----:B------:R-:W-:-:S03]  /*c480*/  ISETP.NE.U32.AND P0, PT, RZ, UR10, PT ;  /* 0x0000000aff007c0c */ /* 0x000fc6000bf05070 */
[----:B------:R-:W-:Y:S01]  /*c490*/  IMAD R4, R4, UR8, RZ ;  /* 0x0000000804047c24 */ /* 0x000fe2000f8e02ff */
[----:B------:R-:W-:-:S03]  /*c4a0*/  ISETP.NE.AND.EX P0, PT, RZ, UR11, PT, P0 ;  /* 0x0000000bff007c0c */ /* 0x000fc6000bf05300 */
[C---:B------:R-:W-:Y:S01]  /*c4b0*/  IMAD R7, R5.reuse, UR9, R4 ;  /* 0x0000000905077c24 */ /* 0x040fe2000f8e0204 */
[----:B------:R-:W-:Y:S01]  /*c4c0*/  ULDC UR9, c[0x0][0x154] ;  /* 0x0000550000097ab9 */ /* 0x000fe20000000800 */
[----:B------:R-:W-:Y:S01]  /*c4d0*/  IMAD.WIDE.U32 R4, R5, UR8, R16 ;  /* 0x0000000805047c25 */ /* 0x000fe2000f8e0010 */
[----:B------:R-:W-:-:S03]  /*c4e0*/  ULDC UR8, c[0x0][0x618] ;  /* 0x0001860000087ab9 */ /* 0x000fc60000000800 */
[----:B0-----:R-:W-:Y:S02]  /*c4f0*/  IMAD.MOV R6, RZ, RZ, -R22 ;  /* 0x000000ffff067224 */ /* 0x001fe400078e0a16 */
[----:B------:R-:W-:Y:S02]  /*c500*/  IMAD.IADD R5, R5, 0x1, R7 ;  /* 0x0000000105057824 */ /* 0x000fe400078e0207 */
[----:B-1----:R-:W-:Y:S01]  /*c510*/  IMAD R15, R20, R6, R15 ;  /* 0x00000006140f7224 */ /* 0x002fe200078e020f */
[----:B--2---:R-:W-:Y:S01]  /*c520*/  I2FP.F32.U32 R6, R13 ;  /* 0x0000000d00067245 */ /* 0x004fe20000201000 */
[----:B------:R-:W0:Y:S01]  /*c530*/  LDC R20, c[0x0][0x148] ;  /* 0x00005200ff147b82 */ /* 0x000e220000000800 */
[--C-:B------:R-:W-:Y:S02]  /*c540*/  SHF.R.U64 R21, R4, UR8, R5.reuse ;  /* 0x0000000804157c19 */ /* 0x100fe40008001205 */
[----:B------:R-:W-:Y:S01]  /*c550*/  SHF.R.U32.HI R4, RZ, UR8, R5 ;  /* 0x00000008ff047c19 */ /* 0x000fe20008011605 */
[----:B------:R-:W-:Y:S01]  /*c560*/  FMUL R6, R6, UR9 ;  /* 0x0000000906067c20 */ /* 0x000fe20008400000 */
[----:B------:R-:W-:-:S02]  /*c570*/  ULDC UR8, c[0x0][0x608] ;  /* 0x0001820000087ab9 */ /* 0x000fc40000000800 */
[--C-:B------:R-:W-:Y:S01]  /*c580*/  SHF.R.U64 R23, R21, UR8, R4.reuse ;  /* 0x0000000815177c19 */ /* 0x100fe20008001204 */
[----:B------:R1:W2:Y:S01]  /*c590*/  F2I.U32.TRUNC.NTZ R24, R6 ;  /* 0x0000000600187305 */ /* 0x0002a2000020f000 */
[----:B------:R-:W-:Y:S01]  /*c5a0*/  SHF.R.U32.HI R4, RZ, UR8, R4 ;  /* 0x00000008ff047c19 */ /* 0x000fe20008011604 */
[----:B------:R-:W-:-:S03]  /*c5b0*/  ULDC UR8, c[0x0][0x658] ;  /* 0x0001960000087ab9 */ /* 0x000fc60000000800 */
[--C-:B------:R-:W-:Y:S02]  /*c5c0*/  SHF.R.U64 R22, R23, UR8, R4.reuse ;  /* 0x0000000817167c19 */ /* 0x100fe40008001204 */
[----:B------:R-:W-:-:S03]  /*c5d0*/  SHF.R.U32.HI R25, RZ, UR8, R4 ;  /* 0x00000008ff197c19 */ /* 0x000fc60008011604 */
[----:B------:R-:W-:Y:S02]  /*c5e0*/  IMAD.MOV.U32 R4, RZ, RZ, R22 ;  /* 0x000000ffff047224 */ /* 0x000fe400078e0016 */
[----:B------:R-:W-:Y:S01]  /*c5f0*/  IMAD.MOV.U32 R5, RZ, RZ, R25 ;  /* 0x000000ffff057224 */ /* 0x000fe200078e0019 */
[----:B-1----:R-:W-:Y:S06]  /*c600*/  @!P0 BRA `(.L_x_302) ;  /* 0x0000000000288947 */ /* 0x002fec0003800000 */
[----:B------:R-:W-:Y:S02]  /*c610*/  ULDC UR8, c[0x0][0x64c] ;  /* 0x0001930000087ab9 */ /* 0x000fe40000000800 */
[----:B------:R-:W-:-:S05]  /*c620*/  IADD3 R5, P0, R22, UR8, RZ ;  /* 0x0000000816057c10 */ /* 0x000fca000ff1e0ff */
[----:B------:R-:W-:-:S04]  /*c630*/  IMAD.X R25, RZ, RZ, R25, P0 ;  /* 0x000000ffff197224 */ /* 0x000fc800000e0619 */
[----:B------:R-:W-:-:S04]  /*c640*/  IMAD.WIDE.U32 R6, R25, UR10, RZ ;  /* 0x0000000a19067c25 */ /* 0x000fc8000f8e00ff */
[----:B------:R-:W-:-:S04]  /*c650*/  IMAD.WIDE.U32 R6, P0, R5, UR11, R6 ;  /* 0x0000000b05067c25 */ /* 0x000fc8000f800006 */
[----:B------:R-:W-:-:S04]  /*c660*/  IMAD.WIDE.U32 R4, R5, UR10, RZ ;  /* 0x0000000a05047c25 */ /* 0x000fc8000f8e00ff */
[----:B------:R-:W-:Y:S01]  /*c670*/  IMAD.MOV.U32 R4, RZ, RZ, R7 ;  /* 0x000000ffff047224 */ /* 0x000fe200078e0007 */
[----:B------:R-:W-:Y:S01]  /*c680*/  IADD3 RZ, P1, R5, R6, RZ ;  /* 0x0000000605ff7210 */ /* 0x000fe20007f3e0ff */
[----:B------:R-:W-:-:S04]  /*c690*/  IMAD.X R5, RZ, RZ, RZ, P0 ;  /* 0x000000ffff057224 */ /* 0x000fc800000e06ff */
[----:B------:R-:W-:-:S08]  /*c6a0*/  IMAD.WIDE.U32.X R4, R25, UR11, R4, P1 ;  /* 0x0000000b19047c25 */ /* 0x000fd000088e0404 */
.L_x_302:
[----:B------:R-:W-:Y:S01]  /*c6b0*/  ISETP.NE.AND P0, PT, R2, 0x1, PT ;  /* 0x000000010200780c */ /* 0x000fe20003f05270 */
[----:B------:R-:W-:Y:S01]  /*c6c0*/  ULDC UR8, c[0x0][0x648] ;  /* 0x0001920000087ab9 */ /* 0x000fe20000000800 */
[----:B------:R-:W-:Y:S01]  /*c6d0*/  LOP3.LUT R23, R23, UR6, RZ, 0xc0, !PT ;  /* 0x0000000617177c12 */ /* 0x000fe2000f8ec0ff */
[----:B--2---:R-:W-:Y:S01]  /*c6e0*/  IMAD.MOV R24, RZ, RZ, -R24 ;  /* 0x000000ffff187224 */ /* 0x004fe200078e0a18 */
[----:B------:R-:W-:Y:S01]  /*c6f0*/  SHF.R.U64 R4, R4, UR8, R5 ;  /* 0x0000000804047c19 */ /* 0x000fe20008001205 */
[----:B------:R-:W-:Y:S01]  /*c700*/  ULDC UR8, c[0x0][0x638] ;  /* 0x00018e0000087ab9 */ /* 0x000fe20000000800 */
[----:B------:R-:W-:Y:S01]  /*c710*/  LOP3.LUT R21, R21, UR4, RZ, 0xc0, !PT ;  /* 0x0000000415157c12 */ /* 0x000fe2000f8ec0ff */
[----:B------:R-:W-:Y:S01]  /*c720*/  ULDC UR9, c[0x0][0x610] ;  /* 0x0001840000097ab9 */ /* 0x000fe20000000800 */
[C---:B------:R-:W-:Y:S01]  /*c730*/  IADD3 R5, -R4.reuse, RZ, RZ ;  /* 0x000000ff04057210 */ /* 0x040fe20007ffe1ff */
[----:B------:R-:W-:Y:S02]  /*c740*/  IMAD R4, R4, UR5, R23 ;  /* 0x0000000504047c24 */ /* 0x000fe4000f8e0217 */
[----:B------:R-:W-:-:S02]  /*c750*/  IMAD.MOV.U32 R6, RZ, RZ, R14 ;  /* 0x000000ffff067224 */ /* 0x000fc400078e000e */
[----:B0-----:R-:W-:Y:S02]  /*c760*/  @P0 IMAD R15, R20, R24, R13 ;  /* 0x00000018140f0224 */ /* 0x001fe400078e020d */
[----:B------:R-:W-:Y:S01]  /*c770*/  IMAD R22, R5, UR8, R22 ;  /* 0x0000000805167c24 */ /* 0x000fe2000f8e0216 */
[----:B------:R-:W-:Y:S01]  /*c780*/  ULDC UR8, c[0x0][0x600] ;  /* 0x0001800000087ab9 */ /* 0x000fe20000000800 */
[----:B------:R-:W-:Y:S02]  /*c790*/  IMAD R15, R4, UR9, R15 ;  /* 0x00000009040f7c24 */ /* 0x000fe4000f8e020f */
[----:B------:R-:W-:Y:S02]  /*c7a0*/  IMAD R22, R22, UR8, R21 ;  /* 0x0000000816167c24 */ /* 0x000fe4000f8e0215 */
[----:B------:R-:W-:-:S03]  /*c7b0*/  IMAD.MOV.U32 R4, RZ, RZ, 0x1 ;  /* 0x00000001ff047424 */ /* 0x000fc600078e00ff */
[----:B------:R-:W-:Y:S02]  /*c7c0*/  SEL R7, R22, R15, !P0 ;  /* 0x0000000f16077207 */ /* 0x000fe40004000000 */
[----:B------:R-:W-:-:S07]  /*c7d0*/  SEL R13, R15, R22, !P0 ;  /* 0x000000160f0d7207 */ /* 0x000fce0004000000 */
.L_x_300:
[----:B------:R-:W-:Y:S05]  /*c7e0*/  BSYNC B1 ;  /* 0x0000000000017941 */ /* 0x000fea0003800000 */
.L_x_299:
[----:B------:R-:W-:-:S13]  /*c7f0*/  LOP3.LUT P0, RZ, R4, 0xff, RZ, 0xc0, !PT ;  /* 0x000000ff04ff7812 */ /* 0x000fda000780c0ff */
[----:B------:R-:W-:Y:S05]  /*c800*/  @P0 BRA `(.L_x_303) ;  /* 0xfffffff400040947 */ /* 0x000fea000383ffff */
[----:B------:R-:W-:Y:S05]  /*c810*/  BSYNC B0 ;  /* 0x0000000000007941 */ /* 0x000fea0003800000 */
.L_x_292:
[----:B------:R-:W-:-:S03]  /*c820*/  UMOV UR8, 0xffffffff ;  /* 0xffffffff00087882 */ /* 0x000fc60000000000 */
[----:B------:R-:W-:Y:S05]  /*c830*/  BRA.DIV UR8, `(.L_x_304) ;  /* 0x0000000208cc7947 */ /* 0x000fea000b800000 */
[----:B------:R-:W-:-:S13]  /*c840*/  ELECT P6, URZ, PT ;  /* 0x00000000003f782f */ /* 0x000fda00038c0000 */
.L_x_316:
[----:B------:R-:W-:Y:S04]  /*c850*/  BSSY B0, `(.L_x_305) ;  /* 0x0000019000007945 */ /* 0x000fe80003800000 */
[----:B------:R-:W-:Y:S05]  /*c860*/  @!P6 BRA `(.L_x_306) ;  /* 0x00000000005ce947 */ /* 0x000fea0003800000 */
[----:B------:R-:W-:-:S04]  /*c870*/  LOP3.LUT R19, R19, 0x2, RZ, 0xfc, !PT ;  /* 0x0000000213137812 */ /* 0x000fc800078efcff */
[----:B------:R-:W-:-:S13]  /*c880*/  ISETP.NE.AND P0, PT, R19, 0x3, PT ;  /* 0x000000031300780c */ /* 0x000fda0003f05270 */
[----:B------:R-:W-:Y:S05]  /*c890*/  @!P0 BRA `(.L_x_307) ;  /* 0x0000000000048947 */ /* 0x000fea0003800000 */
[----:B------:R-:W-:Y:S01]  /*c8a0*/  BPT.TRAP 0x1 ;  /* 0x000000040000795c */ /* 0x000fe20000300000 */
.L_x_307:
[----:B------:R-:W0:Y:S01]  /*c8b0*/  S2R R5, SR_CgaCtaId ;  /* 0x0000000000057919 */ /* 0x000e220000008800 */
[----:B------:R-:W-:Y:S02]  /*c8c0*/  MOV R2, 0x400 ;  /* 0x0000040000027802 */ /* 0x000fe40000000f00 */
[----:B------:R-:W-:Y:S02]  /*c8d0*/  SHF.L.U32 R4, R0, 0x1f, RZ ;  /* 0x0000001f00047819 */ /* 0x000fe400000006ff */
[----:B0-----:R-:W-:-:S05]  /*c8e0*/  LEA R2, R5, R2, 0x18 ;  /* 0x0000000205027211 */ /* 0x001fca00078ec0ff */
[----:B------:R-:W-:-:S04]  /*c8f0*/  VIADD R2, R2, 0x10 ;  /* 0x0000001002027836 */ /* 0x000fc80000000000 */
[C---:B------:R-:W-:Y:S02]  /*c900*/  IMAD R7, R3.reuse, 0x8, R2 ;  /* 0x0000000803077824 */ /* 0x040fe400078e0202 */
[----:B------:R-:W-:Y:S02]  /*c910*/  VIADD R3, R3, 0x1 ;  /* 0x0000000103037836 */ /* 0x000fe40000000000 */
[----:B------:R-:W0:Y:S03]  /*c920*/  SYNCS.PHASECHK.TRANS64.TRYWAIT P0, [R7+URZ], R4 ;  /* 0x00000004070075a7 */ /* 0x000e26000800017f */
[----:B------:R-:W-:-:S04]  /*c930*/  ISETP.NE.AND P1, PT, R3, 0x2, PT ;  /* 0x000000020300780c */ /* 0x000fc80003f25270 */
[----:B------:R-:W-:Y:S02]  /*c940*/  SEL R5, RZ, 0x1, P1 ;  /* 0x00000001ff057807 */ /* 0x000fe40000800000 */
[----:B------:R-:W-:Y:S02]  /*c950*/  SEL R3, R3, RZ, P1 ;  /* 0x000000ff03037207 */ /* 0x000fe40000800000 */
[----:B------:R-:W-:Y:S01]  /*c960*/  LOP3.LUT R0, R0, R5, RZ, 0x3c, !PT ;  /* 0x0000000500007212 */ /* 0x000fe200078e3cff */
[----:B0-----:R-:W-:Y:S06]  /*c970*/  @!P0 BRA `(.L_x_308) ;  /* 0x00000000009c8947 */ /* 0x001fec0003800000 */
.L_x_317:
[----:B------:R-:W-:Y:S01]  /*c980*/  IMAD R3, R3, 0x8, R2 ;  /* 0x0000000803037824 */ /* 0x000fe200078e0202 */
[----:B------:R-:W-:-:S07]  /*c990*/  SHF.L.U32 R0, R0, 0x1f, RZ ;  /* 0x0000001f00007819 */ /* 0x000fce00000006ff */
.L_x_309:
[----:B-1----:R1:W2:Y:S02]  /*c9a0*/  SYNCS.PHASECHK.TRANS64.TRYWAIT P0, [R3+URZ], R0 ;  /* 0x00000000030075a7 */ /* 0x0022a4000800017f */
[----:B--2---:R-:W-:Y:S05]  /*c9b0*/  @!P0 NANOSLEEP.SYNCS 0x989680 ;  /* 0x009896800000895d */ /* 0x004fea0003900000 */
[----:B------:R-:W2:Y:S02]  /*c9c0*/  @!P0 SYNCS.PHASECHK.TRANS64 P0, [R3+URZ], R0 ;  /* 0x00000000030085a7 */ /* 0x000ea4000800007f */
[----:B--2---:R-:W-:Y:S05]  /*c9d0*/  @!P0 BRA `(.L_x_309) ;  /* 0xfffffffc00f08947 */ /* 0x004fea000383ffff */
.L_x_306:
[----:B------:R-:W-:Y:S05]  /*c9e0*/  BSYNC B0 ;  /* 0x0000000000007941 */ /* 0x000fea0003800000 */
.L_x_305:
[----:B------:R-:W-:Y:S05]  /*c9f0*/  EXIT ;  /* 0x000000000000794d */ /* 0x000fea0003800000 */
.L_x_21:
[----:B---3--:R3:W4:Y:S02]  /*ca00*/  SYNCS.PHASECHK.TRANS64.TRYWAIT P1, [R3+URZ], R0 ;  /* 0x00000000030075a7 */ /* 0x008724000802017f */
[----:B----4-:R-:W-:Y:S05]  /*ca10*/  @!P1 NANOSLEEP.SYNCS 0x989680 ;  /* 0x009896800000995d */ /* 0x010fea0003900000 */
[----:B------:R-:W4:Y:S02]  /*ca20*/  @!P1 SYNCS.PHASECHK.TRANS64 P1, [R3+URZ], R0 ;  /* 0x00000000030095a7 */ /* 0x000f24000802007f */
[----:B----4-:R-:W-:Y:S05]  /*ca30*/  @!P1 BRA `(.L_x_21) ;  /* 0xfffffffc00f09947 */ /* 0x010fea000383ffff */
[----:B------:R-:W-:Y:S05]  /*ca40*/  BRA `(.L_x_20) ;  /* 0xffffff4800887947 */ /* 0x000fea000383ffff */
.L_x_26:
[----:B-1----:R1:W2:Y:S02]  /*ca50*/  SYNCS.PHASECHK.TRANS64.TRYWAIT P1, [R5+URZ], R4 ;  /* 0x00000004050075a7 */ /* 0x0022a4000802017f */
[----:B--2---:R-:W-:Y:S05]  /*ca60*/  @!P1 NANOSLEEP.SYNCS 0x989680 ;  /* 0x009896800000995d */ /* 0x004fea0003900000 */
[----:B------:R-:W2:Y:S02]  /*ca70*/  @!P1 SYNCS.PHASECHK.TRANS64 P1, [R5+URZ], R4 ;  /* 0x00000004050095a7 */ /* 0x000ea4000802007f */
[----:B--2---:R-:W-:Y:S05]  /*ca80*/  @!P1 BRA `(.L_x_26) ;  /* 0xfffffffc00f09947 */ /* 0x004fea000383ffff */
[----:B------:R-:W-:Y:S05]  /*ca90*/  BRA `(.L_x_25) ;  /* 0xffffff50008c7947 */ /* 0x000fea000383ffff */
.L_x_293:
[----:B------:R-:W-:Y:S01]  /*caa0*/  BSSY B1, `(.L_x_310) ;  /* 0x0000006000017945 */ /* 0x000fe20003800000 */
[----:B------:R-:W-:-:S07]  /*cab0*/  IMAD.MOV.U32 R15, RZ, RZ, -0x1 ;  /* 0xffffffffff0f7424 */ /* 0x000fce00078e00ff */
[----:B------:R-:W-:Y:S05]  /*cac0*/  WARPSYNC.COLLECTIVE R15, `(.L_x_311) ;  /* 0x000000000f0c7348 */ /* 0x000fea0003c00000 */
[----:B------:R-:W-:Y:S02]  /*cad0*/  ELECT P6, UR62, PT ;  /* 0x00000000003e782f */ /* 0x000fe400038c0000 */
[----:B------:R-:W-:Y:S01]  /*cae0*/  MOV R14, UR62 ;  /* 0x0000003e000e7c02 */ /* 0x000fe20008000f00 */
[----:B------:R-:W-:Y:S10]  /*caf0*/  ENDCOLLECTIVE ;  /* 0x000000000000791b */ /* 0x000ff40003800000 */
.L_x_311:
[----:B------:R-:W-:Y:S05]  /*cb00*/  BSYNC B1 ;  /* 0x0000000000017941 */ /* 0x000fea0003800000 */
.L_x_310:
[----:B------:R-:W-:Y:S05]  /*cb10*/  BRA `(.L_x_312) ;  /* 0xfffffff0004c7947 */ /* 0x000fea000383ffff */
.L_x_296:
[----:B0-----:R0:W1:Y:S02]  /*cb20*/  SYNCS.PHASECHK.TRANS64.TRYWAIT P0, [R22+URZ+0x10], R13 ;  /* 0x0000100d160075a7 */ /* 0x001064000800017f */
[----:B-1----:R-:W-:Y:S05]  /*cb30*/  @!P0 NANOSLEEP.SYNCS 0x989680 ;  /* 0x009896800000895d */ /* 0x002fea0003900000 */
[----:B------:R-:W1:Y:S02]  /*cb40*/  @!P0 SYNCS.PHASECHK.TRANS64 P0, [R22+URZ+0x10], R13 ;  /* 0x0000100d160085a7 */ /* 0x000e64000800007f */
[----:B-1----:R-:W-:Y:S05]  /*cb50*/  @!P0 BRA `(.L_x_296) ;  /* 0xfffffffc00f08947 */ /* 0x002fea000383ffff */
[----:B------:R-:W-:Y:S05]  /*cb60*/  BRA `(.L_x_313) ;  /* 0xfffffff0008c7947 */ /* 0x000fea000383ffff */
.L_x_304:
[----:B------:R-:W-:Y:S01]  /*cb70*/  BSSY B0, `(.L_x_314) ;  /* 0x0000006000007945 */ /* 0x000fe20003800000 */
[----:B------:R-:W-:-:S07]  /*cb80*/  IMAD.MOV.U32 R15, RZ, RZ, -0x1 ;  /* 0xffffffffff0f7424 */ /* 0x000fce00078e00ff */
[----:B------:R-:W-:Y:S05]  /*cb90*/  WARPSYNC.COLLECTIVE R15, `(.L_x_315) ;  /* 0x000000000f0c7348 */ /* 0x000fea0003c00000 */
[----:B------:R-:W-:Y:S02]  /*cba0*/  ELECT P6, UR62, PT ;  /* 0x00000000003e782f */ /* 0x000fe400038c0000 */
[----:B------:R-:W-:Y:S01]  /*cbb0*/  MOV R14, UR62 ;  /* 0x0000003e000e7c02 */ /* 0x000fe20008000f00 */
[----:B------:R-:W-:Y:S10]  /*cbc0*/  ENDCOLLECTIVE ;  /* 0x000000000000791b */ /* 0x000ff40003800000 */
.L_x_315:
[----:B------:R-:W-:Y:S05]  /*cbd0*/  BSYNC B0 ;  /* 0x0000000000007941 */ /* 0x000fea0003800000 */
.L_x_314:
[----:B------:R-:W-:Y:S05]  /*cbe0*/  BRA `(.L_x_316) ;  /* 0xfffffffc00187947 */ /* 0x000fea000383ffff */
.L_x_308:
[----:B0-----:R0:W1:Y:S02]  /*cbf0*/  SYNCS.PHASECHK.TRANS64.TRYWAIT P0, [R7+URZ], R4 ;  /* 0x00000004070075a7 */ /* 0x001064000800017f */
[----:B-1----:R-:W-:Y:S05]  /*cc00*/  @!P0 NANOSLEEP.SYNCS 0x989680 ;  /* 0x009896800000895d */ /* 0x002fea0003900000 */
[----:B------:R-:W1:Y:S02]  /*cc10*/  @!P0 SYNCS.PHASECHK.TRANS64 P0, [R7+URZ], R4 ;  /* 0x00000004070085a7 */ /* 0x000e64000800007f */
[----:B-1----:R-:W-:Y:S05]  /*cc20*/  @!P0 BRA `(.L_x_308) ;  /* 0xfffffffc00f08947 */ /* 0x002fea000383ffff */
[----:B------:R-:W-:Y:S05]  /*cc30*/  BRA `(.L_x_317) ;  /* 0xfffffffc00507947 */ /* 0x000fea000383ffff */
.L_x_318:
[----:B------:R-:W-:-:S00]  /*cc40*/  BRA `(.L_x_318) ;  /* 0xfffffffc00fc7947 */ /* 0x000fc0000383ffff */
[----:B------:R-:W-:-:S00]  /*cc50*/  NOP ;  /* 0x0000000000007918 */ /* 0x000fc00000000000 */
        /* <DEDUP_REMOVED lines=10> */
.L_x_319:


//--------------------- .nv.global.init           --------------------------
	.section	.nv.global.init,"aw",@progbits
.nv.global.init:
	.type		$str$22,@object
	.size		$str$22,($str$23 - $str$22)
$str$22:
        /*0000*/ 	.byte	0x6b, 0x5f, 0x74, 0x69, 0x6c, 0x65, 0x5f, 0x63, 0x6f, 0x75, 0x6e, 0x74, 0x20, 0x3e, 0x3d, 0x20
        /*0010*/ 	.byte	0x31, 0x00
	.type		$str$23,@object
	.size		$str$23,(__unnamed_1 - $str$23)
$str$23:
        /*0012*/ 	.byte	0x2f, 0x74, 0x6d, 0x70, 0x2f, 0x63, 0x75, 0x74, 0x6c, 0x61, 0x73, 0x73, 0x5f, 0x73, 0x77, 0x65
        /*0022*/ 	.byte	0x65, 0x70, 0x5f, 0x73, 0x72, 0x63, 0x2f, 0x69, 0x6e, 0x63, 0x6c, 0x75, 0x64, 0x65, 0x2f, 0x63
        /*0032*/ 	.byte	0x75, 0x74, 0x6c, 0x61, 0x73, 0x73, 0x2f, 0x67, 0x65, 0x6d, 0x6d, 0x2f, 0x63, 0x6f, 0x6c, 0x6c
        /*0042*/ 	.byte	0x65, 0x63, 0x74, 0x69, 0x76, 0x65, 0x2f, 0x73, 0x6d, 0x39, 0x30, 0x5f, 0x6d, 0x6d, 0x61, 0x5f
        /*0052*/ 	.byte	0x74, 0x6d, 0x61, 0x5f, 0x67, 0x6d, 0x6d, 0x61, 0x5f, 0x73, 0x73, 0x5f, 0x77, 0x61, 0x72, 0x70
        /*0062*/ 	.byte	0x73, 0x70, 0x65, 0x63, 0x69, 0x61, 0x6c, 0x69, 0x7a, 0x65, 0x64, 0x2e, 0x68, 0x70, 0x70, 0x00
	.type		__unnamed_1,@object
	.size		__unnamed_1,(.L_0 - __unnamed_1)
__unnamed_1:
        /*0072*/ 	.byte	0x76, 0x6f, 0x69, 0x64, 0x20, 0x63, 0x75, 0x74, 0x6c, 0x61, 0x73, 0x73, 0x3a, 0x3a, 0x67, 0x65
        /* <DEDUP_REMOVED lines=181> */
        /*0bd2*/ 	.byte	0x5d, 0x00
.L_0:


//--------------------- .nv.shared._ZN7cutlass13device_kernelINS_4gemm6kernel13GemmUniversalIN4cute5tupleIJiiiiEEENS1_10collective13CollectiveMmaINS1_34MainloopSm90TmaGmmaWarpSpecializedILi2ENS5_IJNS4_1CILi1EEENSA_ILi4EEESB_EEENS1_35KernelTmaWarpSpecializedCooperativeEEENS5_IJNSA_ILi256EEENSA_ILi128EEESH_EEENS_10bfloat16_tENS5_IJlSB_lEEESJ_SK_NS4_8TiledMMAINS4_8MMA_AtomIJNS4_4SM904GMMA28MMA_64x128x16_F32BF16BF16_SSILNSO_5MajorE0ELSQ_0ELNSO_7ScaleInE1ELSR_1EEEEEENS4_6LayoutINS5_IJNSA_ILi2EEESB_SB_EEENS5_IJSB_NSA_ILi0EEESX_EEEEENS5_IJNS4_10UnderscoreES10_S10_EEEEENS4_23SM90_TMA_LOAD_MULTICASTENS4_14ComposedLayoutINS4_7SwizzleILi3ELi4ELi3EEENS4_18smem_ptr_flag_bitsILi16EEENSU_INS5_IJNSA_ILi8EEENSA_ILi64EEEEEENS5_IJS1A_SB_EEEEEEEvNS4_8identityENS4_13SM90_TMA_LOADES1E_vS1F_EENS_8epilogue10collective6detail29Sm90TmaWarpSpecializedAdapterINS1J_15DefaultEpilogueISJ_SK_SK_NS1I_6thread17LinearCombinationISJ_Li1EffLNS1N_9ScaleType4KindE0ELNS_15FloatRoundStyleE2ESJ_EENS1_15EpilogueDefaultEEEEEvvEEEEvNT_6ParamsE --------------------------
	.section	.nv.shared._ZN7cutlass13device_kernelINS_4gemm6kernel13GemmUniversalIN4cute5tupleIJiiiiEEENS1_10collective13CollectiveMmaINS1_34MainloopSm90TmaGmmaWarpSpecializedILi2ENS5_IJNS4_1CILi1EEENSA_ILi4EEESB_EEENS1_35KernelTmaWarpSpecializedCooperativeEEENS5_IJNSA_ILi256EEENSA_ILi128EEESH_EEENS_10bfloat16_tENS5_IJlSB_lEEESJ_SK_NS4_8TiledMMAINS4_8MMA_AtomIJNS4_4SM904GMMA28MMA_64x128x16_F32BF16BF16_SSILNSO_5MajorE0ELSQ_0ELNSO_7ScaleInE1ELSR_1EEEEEENS4_6LayoutINS5_IJNSA_ILi2EEESB_SB_EEENS5_IJSB_NSA_ILi0EEESX_EEEEENS5_IJNS4_10UnderscoreES10_S10_EEEEENS4_23SM90_TMA_LOAD_MULTICASTENS4_14ComposedLayoutINS4_7SwizzleILi3ELi4ELi3EEENS4_18smem_ptr_flag_bitsILi16EEENSU_INS5_IJNSA_ILi8EEENSA_ILi64EEEEEENS5_IJS1A_SB_EEEEEEEvNS4_8identityENS4_13SM90_TMA_LOADES1E_vS1F_EENS_8epilogue10collective6detail29Sm90TmaWarpSpecializedAdapterINS1J_15DefaultEpilogueISJ_SK_SK_NS1I_6thread17LinearCombinationISJ_Li1EffLNS1N_9ScaleType4KindE0ELNS_15FloatRoundStyleE2ESJ_EENS1_15EpilogueDefaultEEEEEvvEEEEvNT_6ParamsE,"aw",@nobits
	.sectionflags	@""
	.align	16
	.zero		1024


//--------------------- .nv.shared.reserved.0     --------------------------
	.section	.nv.shared.reserved.0,"aw",@nobits
	.weak		__nv_reservedSMEM_offset_0_alias
	.size		__nv_reservedSMEM_offset_0_alias, 0, 0
	.other		__nv_reservedSMEM_offset_0_alias,@"STO_CUDA_RESERVED_SHARED STV_DEFAULT"
__nv_reservedSMEM_offset_0_alias:
	.zero		0


//--------------------- .nv.global                --------------------------
	.section	.nv.global,"aw",@nobits
.nv.global:
	.type		_ZN40_INTERNAL_408aceb5_4_k_cu_36b6db16_280964cute1_E,@object
	.size		_ZN40_INTERNAL_408aceb5_4_k_cu_36b6db16_280964cute1_E,(_ZN40_INTERNAL_408aceb5_4_k_cu_36b6db16_280964cuda3std3__45__cpo6cbeginE - _ZN40_INTERNAL_408aceb5_4_k_cu_36b6db16_280964cute1_E)
_ZN40_INTERNAL_408aceb5_4_k_cu_36b6db16_280964cute1_E:
	.zero		1
	.type		_ZN40_INTERNAL_408aceb5_4_k_cu_36b6db16_280964cuda3std3__45__cpo6cbeginE,@object
	.size		_ZN40_INTERNAL_408aceb5_4_k_cu_36b6db16_280964cuda3std3__45__cpo6cbeginE,(_ZN40_INTERNAL_408aceb5_4_k_cu_36b6db16_280964cuda3std3__48in_placeE - _ZN40_INTERNAL_408aceb5_4_k_cu_36b6db16_280964cuda3std3__45__cpo6cbeginE)
_ZN40_INTERNAL_408aceb5_4_k_cu_36b6db16_280964cuda3std3__45__cpo6cbeginE:
	.zero		1
	.type		_ZN40_INTERNAL_408aceb5_4_k_cu_36b6db16_280964cuda3std3__48in_placeE,@object
	.size		_ZN40_INTERNAL_408aceb5_4_k_cu_36b6db16_280964cuda3std3__48in_placeE,(_ZN40_INTERNAL_408aceb5_4_k_cu_36b6db16_280964cuda3std6ranges3__45__cpo9iter_moveE - _ZN40_INTERNAL_408aceb5_4_k_cu_36b6db16_280964cuda3std3__48in_placeE)
_ZN40_INTERNAL_408aceb5_4_k_cu_36b6db16_280964cuda3std3__48in_placeE:
	.zero		1
	.type		_ZN40_INTERNAL_408aceb5_4_k_cu_36b6db16_280964cuda3std6ranges3__45__cpo9iter_moveE,@object
	.size		_ZN40_INTERNAL_408aceb5_4_k_cu_36b6db16_280964cuda3std6ranges3__45__cpo9iter_moveE,(_ZN40_INTERNAL_408aceb5_4_k_cu_36b6db16_280964cuda3std3__45__cpo5beginE - _ZN40_INTERNAL_408aceb5_4_k_cu_36b6db16_280964cuda3std6ranges3__45__cpo9iter_moveE)
_ZN40_INTERNAL_408aceb5_4_k_cu_36b6db16_280964cuda3std6ranges3__45__cpo9iter_moveE:
	.zero		1
	.type		_ZN40_INTERNAL_408aceb5_4_k_cu_36b6db16_280964cuda3std3__45__cpo5beginE,@object
	.size		_ZN40_INTERNAL_408aceb5_4_k_cu_36b6db16_280964cuda3std3__45__cpo5beginE,(_ZN40_INTERNAL_408aceb5_4_k_cu_36b6db16_280964cuda3std3__442_GLOBAL__N__408aceb5_4_k_cu_36b6db16_280966ignoreE - _ZN40_INTERNAL_408aceb5_4_k_cu_36b6db16_280964cuda3std3__45__cpo5beginE)
_ZN40_INTERNAL_408aceb5_4_k_cu_36b6db16_280964cuda3std3__45__cpo5beginE:
	.zero		1
	.type		_ZN40_INTERNAL_408aceb5_4_k_cu_36b6db16_280964cuda3std3__442_GLOBAL__N__408aceb5_4_k_cu_36b6db16_280966ignoreE,@object
	.size		_ZN40_INTERNAL_408aceb5_4_k_cu_36b6db16_280964cuda3std3__442_GLOBAL__N__408aceb5_4_k_cu_36b6db16_280966ignoreE,(_ZN40_INTERNAL_408aceb5_4_k_cu_36b6db16_280964cute7productE - _ZN40_INTERNAL_408aceb5_4_k_cu_36b6db16_280964cuda3std3__442_GLOBAL__N__408aceb5_4_k_cu_36b6db16_280966ignoreE)
_ZN40_INTERNAL_408aceb5_4_k_cu_36b6db16_280964cuda3std3__442_GLOBAL__N__408aceb5_4_k_cu_36b6db16_280966ignoreE:
	.zero		1
	.type		_ZN40_INTERNAL_408aceb5_4_k_cu_36b6db16_280964cute7productE,@object
	.size		_ZN40_INTERNAL_408aceb5_4_k_cu_36b6db16_280964cute7productE,(_ZN40_INTERNAL_408aceb5_4_k_cu_36b6db16_280964cuda3std3__45__cpo3endE - _ZN40_INTERNAL_408aceb5_4_k_cu_36b6db16_280964cute7productE)
_ZN40_INTERNAL_408aceb5_4_k_cu_36b6db16_280964cute7productE:
	.zero		1
	.type		_ZN40_INTERNAL_408aceb5_4_k_cu_36b6db16_280964cuda3std3__45__cpo3endE,@object
	.size		_ZN40_INTERNAL_408aceb5_4_k_cu_36b6db16_280964cuda3std3__45__cpo3endE,(_ZN40_INTERNAL_408aceb5_4_k_cu_36b6db16_280964cuda3std3__419piecewise_constructE - _ZN40_INTERNAL_408aceb5_4_k_cu_36b6db16_280964cuda3std3__45__cpo3endE)
_ZN40_INTERNAL_408aceb5_4_k_cu_36b6db16_280964cuda3std3__45__cpo3endE:
	.zero		1
	.type		_ZN40_INTERNAL_408aceb5_4_k_cu_36b6db16_280964cuda3std3__419piecewise_constructE,@object
	.size		_ZN40_INTERNAL_408aceb5_4_k_cu_36b6db16_280964cuda3std3__419piecewise_constructE,(_ZN40_INTERNAL_408aceb5_4_k_cu_36b6db16_280964cuda3std3__45__cpo4cendE - _ZN40_INTERNAL_408aceb5_4_k_cu_36b6db16_280964cuda3std3__419piecewise_constructE)
_ZN40_INTERNAL_408aceb5_4_k_cu_36b6db16_280964cuda3std3__419piecewise_constructE:
	.zero		1
	.type		_ZN40_INTERNAL_408aceb5_4_k_cu_36b6db16_280964cuda3std3__45__cpo4cendE,@object
	.size		_ZN40_INTERNAL_408aceb5_4_k_cu_36b6db16_280964cuda3std3__45__cpo4cendE,(_ZN40_INTERNAL_408aceb5_4_k_cu_36b6db16_280964cuda3std6ranges3__45__cpo4swapE - _ZN40_INTERNAL_408aceb5_4_k_cu_36b6db16_280964cuda3std3__45__cpo4cendE)
_ZN40_INTERNAL_408aceb5_4_k_cu_36b6db16_280964cuda3std3__45__cpo4cendE:
	.zero		1
	.type		_ZN40_INTERNAL_408aceb5_4_k_cu_36b6db16_280964cuda3std6ranges3__45__cpo4swapE,@object
	.size		_ZN40_INTERNAL_408aceb5_4_k_cu_36b6db16_280964cuda3std6ranges3__45__cpo4swapE,(.L_8 - _ZN40_INTERNAL_408aceb5_4_k_cu_36b6db16_280964cuda3std6ranges3__45__cpo4swapE)
_ZN40_INTERNAL_408aceb5_4_k_cu_36b6db16_280964cuda3std6ranges3__45__cpo4swapE:
	.zero		1
.L_8:


//--------------------- .nv.constant0._ZN7cutlass13device_kernelINS_4gemm6kernel13GemmUniversalIN4cute5tupleIJiiiiEEENS1_10collective13CollectiveMmaINS1_34MainloopSm90TmaGmmaWarpSpecializedILi2ENS5_IJNS4_1CILi1EEENSA_ILi4EEESB_EEENS1_35KernelTmaWarpSpecializedCooperativeEEENS5_IJNSA_ILi256EEENSA_ILi128EEESH_EEENS_10bfloat16_tENS5_IJlSB_lEEESJ_SK_NS4_8TiledMMAINS4_8MMA_AtomIJNS4_4SM904GMMA28MMA_64x128x16_F32BF16BF16_SSILNSO_5MajorE0ELSQ_0ELNSO_7ScaleInE1ELSR_1EEEEEENS4_6LayoutINS5_IJNSA_ILi2EEESB_SB_EEENS5_IJSB_NSA_ILi0EEESX_EEEEENS5_IJNS4_10UnderscoreES10_S10_EEEEENS4_23SM90_TMA_LOAD_MULTICASTENS4_14ComposedLayoutINS4_7SwizzleILi3ELi4ELi3EEENS4_18smem_ptr_flag_bitsILi16EEENSU_INS5_IJNSA_ILi8EEENSA_ILi64EEEEEENS5_IJS1A_SB_EEEEEEEvNS4_8identityENS4_13SM90_TMA_LOADES1E_vS1F_EENS_8epilogue10collective6detail29Sm90TmaWarpSpecializedAdapterINS1J_15DefaultEpilogueISJ_SK_SK_NS1I_6thread17LinearCombinationISJ_Li1EffLNS1N_9ScaleType4KindE0ELNS_15FloatRoundStyleE2ESJ_EENS1_15EpilogueDefaultEEEEEvvEEEEvNT_6ParamsE --------------------------
	.section	.nv.constant0._ZN7cutlass13device_kernelINS_4gemm6kernel13GemmUniversalIN4cute5tupleIJiiiiEEENS1_10collective13CollectiveMmaINS1_34MainloopSm90TmaGmmaWarpSpecializedILi2ENS5_IJNS4_1CILi1EEENSA_ILi4EEESB_EEENS1_35KernelTmaWarpSpecializedCooperativeEEENS5_IJNSA_ILi256EEENSA_ILi128EEESH_EEENS_10bfloat16_tENS5_IJlSB_lEEESJ_SK_NS4_8TiledMMAINS4_8MMA_AtomIJNS4_4SM904GMMA28MMA_64x128x16_F32BF16BF16_SSILNSO_5MajorE0ELSQ_0ELNSO_7ScaleInE1ELSR_1EEEEEENS4_6LayoutINS5_IJNSA_ILi2EEESB_SB_EEENS5_IJSB_NSA_ILi0EEESX_EEEEENS5_IJNS4_10UnderscoreES10_S10_EEEEENS4_23SM90_TMA_LOAD_MULTICASTENS4_14ComposedLayoutINS4_7SwizzleILi3ELi4ELi3EEENS4_18smem_ptr_flag_bitsILi16EEENSU_INS5_IJNSA_ILi8EEENSA_ILi64EEEEEENS5_IJS1A_SB_EEEEEEEvNS4_8identityENS4_13SM90_TMA_LOADES1E_vS1F_EENS_8epilogue10collective6detail29Sm90TmaWarpSpecializedAdapterINS1J_15DefaultEpilogueISJ_SK_SK_NS1I_6thread17LinearCombinationISJ_Li1EffLNS1N_9ScaleType4KindE0ELNS_15FloatRoundStyleE2ESJ_EENS1_15EpilogueDefaultEEEEEvvEEEEvNT_6ParamsE,"a",@progbits
	.sectionflags	@""
	.align	4
.nv.constant0._ZN7cutlass13device_kernelINS_4gemm6kernel13GemmUniversalIN4cute5tupleIJiiiiEEENS1_10collective13CollectiveMmaINS1_34MainloopSm90TmaGmmaWarpSpecializedILi2ENS5_IJNS4_1CILi1EEENSA_ILi4EEESB_EEENS1_35KernelTmaWarpSpecializedCooperativeEEENS5_IJNSA_ILi256EEENSA_ILi128EEESH_EEENS_10bfloat16_tENS5_IJlSB_lEEESJ_SK_NS4_8TiledMMAINS4_8MMA_AtomIJNS4_4SM904GMMA28MMA_64x128x16_F32BF16BF16_SSILNSO_5MajorE0ELSQ_0ELNSO_7ScaleInE1ELSR_1EEEEEENS4_6LayoutINS5_IJNSA_ILi2EEESB_SB_EEENS5_IJSB_NSA_ILi0EEESX_EEEEENS5_IJNS4_10UnderscoreES10_S10_EEEEENS4_23SM90_TMA_LOAD_MULTICASTENS4_14ComposedLayoutINS4_7SwizzleILi3ELi4ELi3EEENS4_18smem_ptr_flag_bitsILi16EEENSU_INS5_IJNSA_ILi8EEENSA_ILi64EEEEEENS5_IJS1A_SB_EEEEEEEvNS4_8identityENS4_13SM90_TMA_LOADES1E_vS1F_EENS_8epilogue10collective6detail29Sm90TmaWarpSpecializedAdapterINS1J_15DefaultEpilogueISJ_SK_SK_NS1I_6thread17LinearCombinationISJ_Li1EffLNS1N_9ScaleType4KindE0ELNS_15FloatRoundStyleE2ESJ_EENS1_15EpilogueDefaultEEEEEvvEEEEvNT_6ParamsE:
	.zero		1664


//--------------------- SYMBOLS --------------------------

	.type		.nv.reservedSmem.offset0,@object
	.size		.nv.reservedSmem.offset0,0x4
	.type		__assertfail,@function
